//
// Generated by NVIDIA NVVM Compiler
//
// Compiler Build ID: CL-36424714
// Cuda compilation tools, release 13.0, V13.0.88
// Based on NVVM 20.0.0
//

.version 9.0
.target sm_100
.address_size 64

	// .globl	_Z32kernel_crt_multiplications_plainPjS_S_
// _ZZ20kernel_crt_additionsPjPKjS_S_E9sharedSum has been demoted
// _ZZ23kernel_crt_additions_v1PjS_S_E9sharedSum has been demoted
// _ZZ23kernel_crt_additions_v2PjS_S_E9sharedSum has been demoted
// _ZZ26kernel_crt_additions_plainPjS_S_E9sharedSum has been demoted

.visible .entry _Z32kernel_crt_multiplications_plainPjS_S_(
	.param .u64 .ptr .align 1 _Z32kernel_crt_multiplications_plainPjS_S__param_0,
	.param .u64 .ptr .align 1 _Z32kernel_crt_multiplications_plainPjS_S__param_1,
	.param .u64 .ptr .align 1 _Z32kernel_crt_multiplications_plainPjS_S__param_2
)
{
	.local .align 16 .b8 	__local_depot0[128];
	.reg .b64 	%SP;
	.reg .b64 	%SPL;
	.reg .pred 	%p<8>;
	.reg .b16 	%rs<4>;
	.reg .b32 	%r<61>;
	.reg .b64 	%rd<22>;

	mov.u64 	%SPL, __local_depot0;
	ld.param.u64 	%rd10, [_Z32kernel_crt_multiplications_plainPjS_S__param_0];
	ld.param.u64 	%rd11, [_Z32kernel_crt_multiplications_plainPjS_S__param_1];
	cvta.to.global.u64 	%rd12, %rd11;
	cvta.to.global.u64 	%rd13, %rd10;
	add.u64 	%rd1, %SPL, 0;
	add.u64 	%rd2, %SPL, 64;
	mov.u32 	%r12, %tid.x;
	mov.u32 	%r13, %ctaid.x;
	mov.u32 	%r14, %ntid.x;
	mad.lo.s32 	%r15, %r13, %r14, %r12;
	mov.b32 	%r58, 0;
	st.local.v4.u32 	[%rd1], {%r58, %r58, %r58, %r58};
	st.local.v4.u32 	[%rd1+16], {%r58, %r58, %r58, %r58};
	st.local.v4.u32 	[%rd1+32], {%r58, %r58, %r58, %r58};
	st.local.v4.u32 	[%rd1+48], {%r58, %r58, %r58, %r58};
	and.b32  	%r1, %r15, 15;
	mul.wide.u32 	%rd16, %r15, 4;
	add.s64 	%rd17, %rd13, %rd16;
	ld.global.nc.u32 	%r2, [%rd17];
	shl.b32 	%r16, %r15, 4;
	and.b32  	%r17, %r16, 240;
	add.s32 	%r18, %r17, -16;
	mul.wide.u32 	%rd18, %r18, 4;
	add.s64 	%rd3, %rd12, %rd18;
	and.b32  	%r3, %r15, 3;
	and.b32  	%r4, %r15, 12;
	cvt.u16.u32 	%rs1, %r15;
	shr.u16 	%rs2, %rs1, 2;
	and.b16  	%rs3, %rs2, 3;
	mul.wide.u16 	%r19, %rs3, 4;
	neg.s32 	%r5, %r19;
$L__BB0_1:
	setp.eq.s32 	%p1, %r1, 0;
	@%p1 bra 	$L__BB0_10;
	setp.lt.u32 	%p2, %r1, 4;
	ld.global.nc.u32 	%r21, [%rd3];
	ld.global.nc.u32 	%r22, [%rd3+4];
	ld.global.nc.u32 	%r23, [%rd3+8];
	ld.global.nc.u32 	%r24, [%rd3+12];
	st.local.v4.u32 	[%rd2], {%r21, %r22, %r23, %r24};
	ld.global.nc.u32 	%r25, [%rd3+16];
	ld.global.nc.u32 	%r26, [%rd3+20];
	ld.global.nc.u32 	%r27, [%rd3+24];
	ld.global.nc.u32 	%r28, [%rd3+28];
	st.local.v4.u32 	[%rd2+16], {%r25, %r26, %r27, %r28};
	ld.global.nc.u32 	%r29, [%rd3+32];
	ld.global.nc.u32 	%r30, [%rd3+36];
	ld.global.nc.u32 	%r31, [%rd3+40];
	ld.global.nc.u32 	%r32, [%rd3+44];
	st.local.v4.u32 	[%rd2+32], {%r29, %r30, %r31, %r32};
	ld.global.nc.u32 	%r33, [%rd3+48];
	ld.global.nc.u32 	%r34, [%rd3+52];
	ld.global.nc.u32 	%r35, [%rd3+56];
	ld.global.nc.u32 	%r36, [%rd3+60];
	st.local.v4.u32 	[%rd2+48], {%r33, %r34, %r35, %r36};
	mov.b32 	%r60, 0;
	mov.u64 	%rd20, %rd2;
	mov.u64 	%rd21, %rd1;
	mov.u32 	%r59, %r5;
	@%p2 bra 	$L__BB0_4;
$L__BB0_3:
	ld.local.v4.u32 	{%r37, %r38, %r39, %r40}, [%rd20];
	ld.local.v4.u32 	{%r41, %r42, %r43, %r44}, [%rd21];
	mad.lo.s32 	%r45, %r37, %r2, %r41;
	mad.lo.s32 	%r46, %r38, %r2, %r42;
	mad.lo.s32 	%r47, %r39, %r2, %r43;
	mad.lo.s32 	%r48, %r40, %r2, %r44;
	st.local.v4.u32 	[%rd21], {%r45, %r46, %r47, %r48};
	add.s32 	%r59, %r59, 4;
	add.s64 	%rd21, %rd21, 16;
	add.s64 	%rd20, %rd20, 16;
	setp.ne.s32 	%p3, %r59, 0;
	mov.u32 	%r60, %r4;
	@%p3 bra 	$L__BB0_3;
$L__BB0_4:
	setp.eq.s32 	%p4, %r3, 0;
	@%p4 bra 	$L__BB0_8;
	setp.eq.s32 	%p5, %r3, 1;
	mul.wide.u32 	%rd19, %r60, 4;
	add.s64 	%rd8, %rd2, %rd19;
	ld.local.u32 	%r49, [%rd8];
	add.s64 	%rd9, %rd1, %rd19;
	ld.local.u32 	%r50, [%rd9];
	mad.lo.s32 	%r51, %r49, %r2, %r50;
	st.local.u32 	[%rd9], %r51;
	@%p5 bra 	$L__BB0_8;
	setp.eq.s32 	%p6, %r3, 2;
	ld.local.u32 	%r52, [%rd8+4];
	ld.local.u32 	%r53, [%rd9+4];
	mad.lo.s32 	%r54, %r52, %r2, %r53;
	st.local.u32 	[%rd9+4], %r54;
	@%p6 bra 	$L__BB0_8;
	ld.local.u32 	%r55, [%rd8+8];
	ld.local.u32 	%r56, [%rd9+8];
	mad.lo.s32 	%r57, %r55, %r2, %r56;
	st.local.u32 	[%rd9+8], %r57;
$L__BB0_8:
	add.s32 	%r58, %r58, 1;
	setp.ne.s32 	%p7, %r58, 16;
	@%p7 bra 	$L__BB0_1;
	ret;
$L__BB0_10:
	st.local.u32 	[%rd1], %r2;
	bra.uni 	$L__BB0_8;

}
	// .globl	_Z26kernel_crt_multiplicationsPjPKjS_S_
.visible .entry _Z26kernel_crt_multiplicationsPjPKjS_S_(
	.param .u64 .ptr .align 1 _Z26kernel_crt_multiplicationsPjPKjS_S__param_0,
	.param .u64 .ptr .align 1 _Z26kernel_crt_multiplicationsPjPKjS_S__param_1,
	.param .u64 .ptr .align 1 _Z26kernel_crt_multiplicationsPjPKjS_S__param_2,
	.param .u64 .ptr .align 1 _Z26kernel_crt_multiplicationsPjPKjS_S__param_3
)
{
	.local .align 16 .b8 	__local_depot1[144];
	.reg .b64 	%SP;
	.reg .b64 	%SPL;
	.reg .pred 	%p<5>;
	.reg .b32 	%r<104>;
	.reg .b64 	%rd<72>;

	mov.u64 	%SPL, __local_depot1;
	ld.param.u64 	%rd11, [_Z26kernel_crt_multiplicationsPjPKjS_S__param_0];
	ld.param.u64 	%rd12, [_Z26kernel_crt_multiplicationsPjPKjS_S__param_1];
	ld.param.u64 	%rd13, [_Z26kernel_crt_multiplicationsPjPKjS_S__param_2];
	ld.param.u64 	%rd14, [_Z26kernel_crt_multiplicationsPjPKjS_S__param_3];
	add.u64 	%rd1, %SPL, 0;
	add.u64 	%rd2, %SPL, 80;
	mov.u32 	%r1, %tid.x;
	mov.u32 	%r43, %ctaid.x;
	mov.u32 	%r44, %ntid.x;
	mad.lo.s32 	%r2, %r43, %r44, %r1;
	mov.b64 	%rd69, -1;
	mov.u64 	%rd68, %rd1;
$L__BB1_1:
	mov.b32 	%r45, 0;
	st.local.u32 	[%rd68], %r45;
	add.s64 	%rd69, %rd69, 1;
	add.s64 	%rd68, %rd68, 4;
	setp.lt.u64 	%p1, %rd69, 16;
	@%p1 bra 	$L__BB1_1;
	cvta.to.global.u64 	%rd18, %rd14;
	and.b32  	%r3, %r1, 15;
	cvta.to.global.u64 	%rd19, %rd11;
	mul.wide.u32 	%rd20, %r2, 4;
	add.s64 	%rd21, %rd19, %rd20;
	ld.global.nc.u32 	%r103, [%rd21];
	ld.global.u32 	%r5, [%rd18+20];
	ld.global.u32 	%r46, [%rd18];
	setp.ge.u32 	%p2, %r2, %r46;
	@%p2 bra 	$L__BB1_8;
	setp.eq.s32 	%p3, %r3, 0;
	mov.b32 	%r87, 0;
	mov.u32 	%r88, %r87;
	mov.u32 	%r89, %r87;
	mov.u32 	%r90, %r87;
	mov.u32 	%r91, %r87;
	mov.u32 	%r92, %r87;
	mov.u32 	%r93, %r87;
	mov.u32 	%r94, %r87;
	mov.u32 	%r95, %r87;
	mov.u32 	%r96, %r87;
	mov.u32 	%r97, %r87;
	mov.u32 	%r98, %r87;
	mov.u32 	%r99, %r87;
	mov.u32 	%r100, %r87;
	mov.u32 	%r101, %r87;
	mov.u32 	%r102, %r87;
	@%p3 bra 	$L__BB1_7;
	shl.b32 	%r48, %r3, 4;
	add.s32 	%r49, %r48, -16;
	cvta.to.global.u64 	%rd23, %rd12;
	mul.wide.u32 	%rd24, %r49, 4;
	add.s64 	%rd25, %rd23, %rd24;
	ld.global.nc.u32 	%r50, [%rd25];
	ld.global.nc.u32 	%r51, [%rd25+4];
	ld.global.nc.u32 	%r52, [%rd25+8];
	ld.global.nc.u32 	%r53, [%rd25+12];
	st.local.v4.u32 	[%rd2], {%r50, %r51, %r52, %r53};
	ld.global.nc.u32 	%r54, [%rd25+16];
	ld.global.nc.u32 	%r55, [%rd25+20];
	ld.global.nc.u32 	%r56, [%rd25+24];
	ld.global.nc.u32 	%r57, [%rd25+28];
	st.local.v4.u32 	[%rd2+16], {%r54, %r55, %r56, %r57};
	ld.global.nc.u32 	%r58, [%rd25+32];
	ld.global.nc.u32 	%r59, [%rd25+36];
	ld.global.nc.u32 	%r60, [%rd25+40];
	ld.global.nc.u32 	%r61, [%rd25+44];
	st.local.v4.u32 	[%rd2+32], {%r58, %r59, %r60, %r61};
	ld.global.nc.u32 	%r62, [%rd25+48];
	ld.global.nc.u32 	%r63, [%rd25+52];
	ld.global.nc.u32 	%r64, [%rd25+56];
	ld.global.nc.u32 	%r65, [%rd25+60];
	st.local.v4.u32 	[%rd2+48], {%r62, %r63, %r64, %r65};
	neg.s32 	%r86, %r3;
	mov.b64 	%rd70, 0;
	mov.u64 	%rd71, %rd70;
$L__BB1_5:
	add.s64 	%rd26, %rd2, %rd70;
	ld.local.u32 	%r66, [%rd26];
	mul.wide.u32 	%rd27, %r66, %r103;
	cvt.u32.u64 	%r67, %rd27;
	add.s64 	%rd28, %rd1, %rd70;
	ld.local.u32 	%r68, [%rd28];
	add.s32 	%r69, %r68, %r67;
	cvt.u64.u32 	%rd29, %r69;
	add.s64 	%rd30, %rd71, %rd29;
	st.local.u32 	[%rd28], %rd30;
	shr.u64 	%rd31, %rd27, 32;
	shr.u64 	%rd32, %rd30, 32;
	add.s64 	%rd71, %rd32, %rd31;
	add.s32 	%r86, %r86, 1;
	add.s64 	%rd70, %rd70, 4;
	setp.ne.s32 	%p4, %r86, 1;
	@%p4 bra 	$L__BB1_5;
	ld.local.u32 	%r103, [%rd1];
	ld.local.u32 	%r102, [%rd1+4];
	ld.local.u32 	%r101, [%rd1+8];
	ld.local.u32 	%r100, [%rd1+12];
	ld.local.u32 	%r99, [%rd1+16];
	ld.local.u32 	%r98, [%rd1+20];
	ld.local.u32 	%r97, [%rd1+24];
	ld.local.u32 	%r96, [%rd1+28];
	ld.local.u32 	%r95, [%rd1+32];
	ld.local.u32 	%r94, [%rd1+36];
	ld.local.u32 	%r93, [%rd1+40];
	ld.local.u32 	%r92, [%rd1+44];
	ld.local.u32 	%r91, [%rd1+48];
	ld.local.u32 	%r90, [%rd1+52];
	ld.local.u32 	%r89, [%rd1+56];
	ld.local.u32 	%r88, [%rd1+60];
	ld.local.u32 	%r87, [%rd1+64];
$L__BB1_7:
	cvta.to.global.u64 	%rd33, %rd13;
	add.s64 	%rd35, %rd33, %rd20;
	st.global.u32 	[%rd35], %r103;
	add.s32 	%r70, %r5, %r2;
	mul.wide.u32 	%rd36, %r70, 4;
	add.s64 	%rd37, %rd33, %rd36;
	st.global.u32 	[%rd37], %r102;
	add.s32 	%r71, %r70, %r5;
	mul.wide.u32 	%rd38, %r71, 4;
	add.s64 	%rd39, %rd33, %rd38;
	st.global.u32 	[%rd39], %r101;
	add.s32 	%r72, %r71, %r5;
	mul.wide.u32 	%rd40, %r72, 4;
	add.s64 	%rd41, %rd33, %rd40;
	st.global.u32 	[%rd41], %r100;
	add.s32 	%r73, %r72, %r5;
	mul.wide.u32 	%rd42, %r73, 4;
	add.s64 	%rd43, %rd33, %rd42;
	st.global.u32 	[%rd43], %r99;
	add.s32 	%r74, %r73, %r5;
	mul.wide.u32 	%rd44, %r74, 4;
	add.s64 	%rd45, %rd33, %rd44;
	st.global.u32 	[%rd45], %r98;
	add.s32 	%r75, %r74, %r5;
	mul.wide.u32 	%rd46, %r75, 4;
	add.s64 	%rd47, %rd33, %rd46;
	st.global.u32 	[%rd47], %r97;
	add.s32 	%r76, %r75, %r5;
	mul.wide.u32 	%rd48, %r76, 4;
	add.s64 	%rd49, %rd33, %rd48;
	st.global.u32 	[%rd49], %r96;
	add.s32 	%r77, %r76, %r5;
	mul.wide.u32 	%rd50, %r77, 4;
	add.s64 	%rd51, %rd33, %rd50;
	st.global.u32 	[%rd51], %r95;
	add.s32 	%r78, %r77, %r5;
	mul.wide.u32 	%rd52, %r78, 4;
	add.s64 	%rd53, %rd33, %rd52;
	st.global.u32 	[%rd53], %r94;
	add.s32 	%r79, %r78, %r5;
	mul.wide.u32 	%rd54, %r79, 4;
	add.s64 	%rd55, %rd33, %rd54;
	st.global.u32 	[%rd55], %r93;
	add.s32 	%r80, %r79, %r5;
	mul.wide.u32 	%rd56, %r80, 4;
	add.s64 	%rd57, %rd33, %rd56;
	st.global.u32 	[%rd57], %r92;
	add.s32 	%r81, %r80, %r5;
	mul.wide.u32 	%rd58, %r81, 4;
	add.s64 	%rd59, %rd33, %rd58;
	st.global.u32 	[%rd59], %r91;
	add.s32 	%r82, %r81, %r5;
	mul.wide.u32 	%rd60, %r82, 4;
	add.s64 	%rd61, %rd33, %rd60;
	st.global.u32 	[%rd61], %r90;
	add.s32 	%r83, %r82, %r5;
	mul.wide.u32 	%rd62, %r83, 4;
	add.s64 	%rd63, %rd33, %rd62;
	st.global.u32 	[%rd63], %r89;
	add.s32 	%r84, %r83, %r5;
	mul.wide.u32 	%rd64, %r84, 4;
	add.s64 	%rd65, %rd33, %rd64;
	st.global.u32 	[%rd65], %r88;
	add.s32 	%r85, %r84, %r5;
	mul.wide.u32 	%rd66, %r85, 4;
	add.s64 	%rd67, %rd33, %rd66;
	st.global.u32 	[%rd67], %r87;
$L__BB1_8:
	ret;

}
	// .globl	_Z29kernel_crt_multiplications_v1PjPKjS_S_
.visible .entry _Z29kernel_crt_multiplications_v1PjPKjS_S_(
	.param .u64 .ptr .align 1 _Z29kernel_crt_multiplications_v1PjPKjS_S__param_0,
	.param .u64 .ptr .align 1 _Z29kernel_crt_multiplications_v1PjPKjS_S__param_1,
	.param .u64 .ptr .align 1 _Z29kernel_crt_multiplications_v1PjPKjS_S__param_2,
	.param .u64 .ptr .align 1 _Z29kernel_crt_multiplications_v1PjPKjS_S__param_3
)
{
	.local .align 16 .b8 	__local_depot2[224];
	.reg .b64 	%SP;
	.reg .b64 	%SPL;
	.reg .pred 	%p<26>;
	.reg .b16 	%rs<11>;
	.reg .b32 	%r<200>;
	.reg .b64 	%rd<170>;

	mov.u64 	%SPL, __local_depot2;
	ld.param.u64 	%rd24, [_Z29kernel_crt_multiplications_v1PjPKjS_S__param_0];
	ld.param.u64 	%rd25, [_Z29kernel_crt_multiplications_v1PjPKjS_S__param_2];
	ld.param.u64 	%rd26, [_Z29kernel_crt_multiplications_v1PjPKjS_S__param_3];
	add.u64 	%rd1, %SPL, 0;
	add.u64 	%rd2, %SPL, 80;
	add.u64 	%rd3, %SPL, 144;
	mov.u32 	%r1, %tid.x;
	mov.u32 	%r38, %ctaid.x;
	mov.u32 	%r39, %ntid.x;
	mad.lo.s32 	%r2, %r38, %r39, %r1;
	mov.b64 	%rd163, 0;
$L__BB2_1:
	shl.b64 	%rd31, %rd163, 2;
	add.s64 	%rd32, %rd1, %rd31;
	mov.b32 	%r40, 0;
	st.local.u32 	[%rd32], %r40;
	add.s64 	%rd5, %rd163, 1;
	setp.lt.u64 	%p1, %rd163, 16;
	mov.u64 	%rd163, %rd5;
	@%p1 bra 	$L__BB2_1;
	cvta.to.global.u64 	%rd33, %rd26;
	mov.b32 	%r41, 0;
	st.local.v4.u32 	[%rd2], {%r41, %r41, %r41, %r41};
	add.s64 	%rd6, %rd2, 16;
	st.local.v4.u32 	[%rd2+16], {%r41, %r41, %r41, %r41};
	st.local.v4.u32 	[%rd2+32], {%r41, %r41, %r41, %r41};
	st.local.v4.u32 	[%rd2+48], {%r41, %r41, %r41, %r41};
	st.local.u32 	[%rd3], %r41;
	st.local.u32 	[%rd3+4], %r41;
	st.local.u32 	[%rd3+8], %r41;
	st.local.u32 	[%rd3+12], %r41;
	st.local.u32 	[%rd3+16], %r41;
	st.local.u32 	[%rd3+20], %r41;
	st.local.u32 	[%rd3+24], %r41;
	st.local.u32 	[%rd3+28], %r41;
	st.local.u32 	[%rd3+32], %r41;
	st.local.u32 	[%rd3+36], %r41;
	st.local.u32 	[%rd3+40], %r41;
	st.local.u32 	[%rd3+44], %r41;
	st.local.u32 	[%rd3+48], %r41;
	st.local.u32 	[%rd3+52], %r41;
	st.local.u32 	[%rd3+56], %r41;
	st.local.u32 	[%rd3+60], %r41;
	st.local.u32 	[%rd3+64], %r41;
	ld.global.u32 	%r3, [%rd33+20];
	ld.global.u32 	%r42, [%rd33];
	setp.ge.u32 	%p2, %r2, %r42;
	@%p2 bra 	$L__BB2_45;
	and.b32  	%r43, %r1, 15;
	setp.eq.s32 	%p3, %r43, 0;
	@%p3 bra 	$L__BB2_5;
	mov.b32 	%r44, 3;
	mov.b32 	%r45, 2;
	mov.b32 	%r46, 1;
	mov.b32 	%r47, 0;
	st.local.v4.u32 	[%rd2], {%r47, %r46, %r45, %r44};
	mov.b32 	%r48, 7;
	mov.b32 	%r49, 6;
	mov.b32 	%r50, 5;
	mov.b32 	%r51, 4;
	st.local.v4.u32 	[%rd2+16], {%r51, %r50, %r49, %r48};
	mov.b32 	%r52, 11;
	mov.b32 	%r53, 10;
	mov.b32 	%r54, 9;
	mov.b32 	%r55, 8;
	st.local.v4.u32 	[%rd2+32], {%r55, %r54, %r53, %r52};
	mov.b32 	%r56, 15;
	mov.b32 	%r57, 14;
	mov.b32 	%r58, 13;
	mov.b32 	%r59, 12;
	st.local.v4.u32 	[%rd2+48], {%r59, %r58, %r57, %r56};
$L__BB2_5:
	cvta.to.global.u64 	%rd7, %rd24;
	mov.b32 	%r190, 0;
	mov.b16 	%rs9, 0;
	mov.u16 	%rs10, %rs9;
$L__BB2_6:
	mov.u32 	%r4, %r190;
	add.s32 	%r190, %r4, 1;
	add.s16 	%rs10, %rs10, 1;
	mad.lo.s32 	%r61, %r4, %r3, %r2;
	mul.wide.u32 	%rd34, %r61, 4;
	add.s64 	%rd35, %rd7, %rd34;
	ld.global.nc.u32 	%r6, [%rd35];
	setp.eq.s32 	%p4, %r4, 0;
	@%p4 bra 	$L__BB2_46;
	setp.lt.u32 	%p5, %r4, 7;
	mov.b32 	%r192, 0;
	mov.b64 	%rd167, 0;
	@%p5 bra 	$L__BB2_10;
	add.s64 	%rd164, %rd1, 16;
	and.b32  	%r192, %r190, 2147483640;
	neg.s32 	%r191, %r192;
	mov.b64 	%rd167, 0;
	mov.u64 	%rd165, %rd6;
$L__BB2_9:
	.pragma "nounroll";
	ld.local.v4.u32 	{%r63, %r64, %r65, %r66}, [%rd165+-16];
	mul.wide.u32 	%rd38, %r63, %r6;
	cvt.u32.u64 	%r67, %rd38;
	ld.local.u32 	%r68, [%rd164+-16];
	add.s32 	%r69, %r68, %r67;
	cvt.u64.u32 	%rd39, %r69;
	add.s64 	%rd40, %rd167, %rd39;
	st.local.u32 	[%rd164+-16], %rd40;
	shr.u64 	%rd41, %rd38, 32;
	shr.u64 	%rd42, %rd40, 32;
	add.s64 	%rd43, %rd42, %rd41;
	mul.wide.u32 	%rd44, %r64, %r6;
	cvt.u32.u64 	%r70, %rd44;
	ld.local.u32 	%r71, [%rd164+-12];
	add.s32 	%r72, %r71, %r70;
	cvt.u64.u32 	%rd45, %r72;
	add.s64 	%rd46, %rd43, %rd45;
	st.local.u32 	[%rd164+-12], %rd46;
	shr.u64 	%rd47, %rd44, 32;
	shr.u64 	%rd48, %rd46, 32;
	add.s64 	%rd49, %rd48, %rd47;
	mul.wide.u32 	%rd50, %r65, %r6;
	cvt.u32.u64 	%r73, %rd50;
	ld.local.u32 	%r74, [%rd164+-8];
	add.s32 	%r75, %r74, %r73;
	cvt.u64.u32 	%rd51, %r75;
	add.s64 	%rd52, %rd49, %rd51;
	st.local.u32 	[%rd164+-8], %rd52;
	shr.u64 	%rd53, %rd50, 32;
	shr.u64 	%rd54, %rd52, 32;
	add.s64 	%rd55, %rd54, %rd53;
	mul.wide.u32 	%rd56, %r66, %r6;
	cvt.u32.u64 	%r76, %rd56;
	ld.local.u32 	%r77, [%rd164+-4];
	add.s32 	%r78, %r77, %r76;
	cvt.u64.u32 	%rd57, %r78;
	add.s64 	%rd58, %rd55, %rd57;
	st.local.u32 	[%rd164+-4], %rd58;
	shr.u64 	%rd59, %rd56, 32;
	shr.u64 	%rd60, %rd58, 32;
	add.s64 	%rd61, %rd60, %rd59;
	ld.local.v4.u32 	{%r79, %r80, %r81, %r82}, [%rd165];
	mul.wide.u32 	%rd62, %r79, %r6;
	cvt.u32.u64 	%r83, %rd62;
	ld.local.u32 	%r84, [%rd164];
	add.s32 	%r85, %r84, %r83;
	cvt.u64.u32 	%rd63, %r85;
	add.s64 	%rd64, %rd61, %rd63;
	st.local.u32 	[%rd164], %rd64;
	shr.u64 	%rd65, %rd62, 32;
	shr.u64 	%rd66, %rd64, 32;
	add.s64 	%rd67, %rd66, %rd65;
	mul.wide.u32 	%rd68, %r80, %r6;
	cvt.u32.u64 	%r86, %rd68;
	ld.local.u32 	%r87, [%rd164+4];
	add.s32 	%r88, %r87, %r86;
	cvt.u64.u32 	%rd69, %r88;
	add.s64 	%rd70, %rd67, %rd69;
	st.local.u32 	[%rd164+4], %rd70;
	shr.u64 	%rd71, %rd68, 32;
	shr.u64 	%rd72, %rd70, 32;
	add.s64 	%rd73, %rd72, %rd71;
	mul.wide.u32 	%rd74, %r81, %r6;
	cvt.u32.u64 	%r89, %rd74;
	ld.local.u32 	%r90, [%rd164+8];
	add.s32 	%r91, %r90, %r89;
	cvt.u64.u32 	%rd75, %r91;
	add.s64 	%rd76, %rd73, %rd75;
	st.local.u32 	[%rd164+8], %rd76;
	shr.u64 	%rd77, %rd74, 32;
	shr.u64 	%rd78, %rd76, 32;
	add.s64 	%rd79, %rd78, %rd77;
	mul.wide.u32 	%rd80, %r82, %r6;
	cvt.u32.u64 	%r92, %rd80;
	ld.local.u32 	%r93, [%rd164+12];
	add.s32 	%r94, %r93, %r92;
	cvt.u64.u32 	%rd81, %r94;
	add.s64 	%rd82, %rd79, %rd81;
	st.local.u32 	[%rd164+12], %rd82;
	shr.u64 	%rd83, %rd80, 32;
	shr.u64 	%rd84, %rd82, 32;
	add.s64 	%rd167, %rd84, %rd83;
	add.s32 	%r191, %r191, 8;
	add.s64 	%rd165, %rd165, 32;
	add.s64 	%rd164, %rd164, 32;
	setp.ne.s32 	%p6, %r191, 0;
	@%p6 bra 	$L__BB2_9;
$L__BB2_10:
	and.b32  	%r95, %r190, 7;
	setp.eq.s32 	%p7, %r95, 0;
	@%p7 bra 	$L__BB2_18;
	cvt.u32.u16 	%r96, %rs10;
	and.b32  	%r12, %r96, 7;
	add.s32 	%r97, %r12, -1;
	setp.lt.u32 	%p8, %r97, 3;
	@%p8 bra 	$L__BB2_13;
	mul.wide.u32 	%rd85, %r192, 4;
	add.s64 	%rd86, %rd2, %rd85;
	ld.local.u32 	%r98, [%rd86];
	mul.wide.u32 	%rd87, %r98, %r6;
	cvt.u32.u64 	%r99, %rd87;
	add.s64 	%rd88, %rd1, %rd85;
	ld.local.u32 	%r100, [%rd88];
	add.s32 	%r101, %r100, %r99;
	cvt.u64.u32 	%rd89, %r101;
	add.s64 	%rd90, %rd167, %rd89;
	st.local.u32 	[%rd88], %rd90;
	shr.u64 	%rd91, %rd87, 32;
	shr.u64 	%rd92, %rd90, 32;
	add.s64 	%rd93, %rd92, %rd91;
	ld.local.u32 	%r102, [%rd86+4];
	mul.wide.u32 	%rd94, %r102, %r6;
	cvt.u32.u64 	%r103, %rd94;
	ld.local.u32 	%r104, [%rd88+4];
	add.s32 	%r105, %r104, %r103;
	cvt.u64.u32 	%rd95, %r105;
	add.s64 	%rd96, %rd93, %rd95;
	st.local.u32 	[%rd88+4], %rd96;
	shr.u64 	%rd97, %rd94, 32;
	shr.u64 	%rd98, %rd96, 32;
	add.s64 	%rd99, %rd98, %rd97;
	ld.local.u32 	%r106, [%rd86+8];
	mul.wide.u32 	%rd100, %r106, %r6;
	cvt.u32.u64 	%r107, %rd100;
	ld.local.u32 	%r108, [%rd88+8];
	add.s32 	%r109, %r108, %r107;
	cvt.u64.u32 	%rd101, %r109;
	add.s64 	%rd102, %rd99, %rd101;
	st.local.u32 	[%rd88+8], %rd102;
	shr.u64 	%rd103, %rd100, 32;
	shr.u64 	%rd104, %rd102, 32;
	add.s64 	%rd105, %rd104, %rd103;
	ld.local.u32 	%r110, [%rd86+12];
	mul.wide.u32 	%rd106, %r110, %r6;
	cvt.u32.u64 	%r111, %rd106;
	ld.local.u32 	%r112, [%rd88+12];
	add.s32 	%r113, %r112, %r111;
	cvt.u64.u32 	%rd107, %r113;
	add.s64 	%rd108, %rd105, %rd107;
	st.local.u32 	[%rd88+12], %rd108;
	shr.u64 	%rd109, %rd106, 32;
	shr.u64 	%rd110, %rd108, 32;
	add.s64 	%rd167, %rd110, %rd109;
	add.s32 	%r192, %r192, 4;
$L__BB2_13:
	and.b32  	%r114, %r12, 3;
	setp.eq.s32 	%p9, %r114, 0;
	@%p9 bra 	$L__BB2_18;
	and.b16  	%rs7, %rs9, 3;
	setp.eq.s16 	%p10, %rs7, 0;
	@%p10 bra 	$L__BB2_16;
	mul.wide.u32 	%rd111, %r192, 4;
	add.s64 	%rd112, %rd2, %rd111;
	ld.local.u32 	%r115, [%rd112];
	mul.wide.u32 	%rd113, %r115, %r6;
	cvt.u32.u64 	%r116, %rd113;
	add.s64 	%rd114, %rd1, %rd111;
	ld.local.u32 	%r117, [%rd114];
	add.s32 	%r118, %r117, %r116;
	cvt.u64.u32 	%rd115, %r118;
	add.s64 	%rd116, %rd167, %rd115;
	st.local.u32 	[%rd114], %rd116;
	shr.u64 	%rd117, %rd113, 32;
	shr.u64 	%rd118, %rd116, 32;
	add.s64 	%rd119, %rd118, %rd117;
	ld.local.u32 	%r119, [%rd112+4];
	mul.wide.u32 	%rd120, %r119, %r6;
	cvt.u32.u64 	%r120, %rd120;
	ld.local.u32 	%r121, [%rd114+4];
	add.s32 	%r122, %r121, %r120;
	cvt.u64.u32 	%rd121, %r122;
	add.s64 	%rd122, %rd119, %rd121;
	st.local.u32 	[%rd114+4], %rd122;
	shr.u64 	%rd123, %rd120, 32;
	shr.u64 	%rd124, %rd122, 32;
	add.s64 	%rd167, %rd124, %rd123;
	add.s32 	%r192, %r192, 2;
$L__BB2_16:
	and.b16  	%rs8, %rs9, 1;
	setp.eq.b16 	%p11, %rs8, 1;
	@%p11 bra 	$L__BB2_18;
	mul.wide.u32 	%rd125, %r192, 4;
	add.s64 	%rd126, %rd2, %rd125;
	ld.local.u32 	%r123, [%rd126];
	add.s64 	%rd127, %rd1, %rd125;
	ld.local.u32 	%r124, [%rd127];
	mad.lo.s32 	%r125, %r123, %r6, %r124;
	cvt.u32.u64 	%r126, %rd167;
	add.s32 	%r127, %r125, %r126;
	st.local.u32 	[%rd127], %r127;
$L__BB2_18:
	setp.eq.s32 	%p12, %r4, 0;
	@%p12 bra 	$L__BB2_43;
	and.b32  	%r17, %r4, 3;
	setp.lt.u32 	%p13, %r4, 4;
	mov.b32 	%r199, 0;
	@%p13 bra 	$L__BB2_33;
	and.b32  	%r199, %r4, 2147483644;
	mov.b32 	%r195, 0;
$L__BB2_21:
	mul.wide.u32 	%rd128, %r195, 4;
	add.s64 	%rd20, %rd1, %rd128;
	ld.local.u32 	%r130, [%rd20];
	add.s64 	%rd21, %rd3, %rd128;
	ld.local.u32 	%r131, [%rd21];
	add.s32 	%r20, %r131, %r130;
	setp.lt.u32 	%p14, %r20, %r131;
	@%p14 bra 	$L__BB2_23;
	ld.local.u32 	%r196, [%rd21+4];
	bra.uni 	$L__BB2_24;
$L__BB2_23:
	ld.local.u32 	%r132, [%rd21+4];
	add.s32 	%r196, %r132, 1;
	st.local.u32 	[%rd21+4], %r196;
$L__BB2_24:
	st.local.u32 	[%rd21], %r20;
	mov.b32 	%r133, 0;
	st.local.u32 	[%rd20], %r133;
	ld.local.u32 	%r134, [%rd20+4];
	add.s32 	%r24, %r196, %r134;
	setp.lt.u32 	%p15, %r24, %r196;
	@%p15 bra 	$L__BB2_26;
	ld.local.u32 	%r197, [%rd21+8];
	bra.uni 	$L__BB2_27;
$L__BB2_26:
	ld.local.u32 	%r135, [%rd21+8];
	add.s32 	%r197, %r135, 1;
	st.local.u32 	[%rd21+8], %r197;
$L__BB2_27:
	st.local.u32 	[%rd21+4], %r24;
	mov.b32 	%r136, 0;
	st.local.u32 	[%rd20+4], %r136;
	ld.local.u32 	%r137, [%rd20+8];
	add.s32 	%r28, %r197, %r137;
	setp.lt.u32 	%p16, %r28, %r197;
	@%p16 bra 	$L__BB2_29;
	ld.local.u32 	%r198, [%rd21+12];
	bra.uni 	$L__BB2_30;
$L__BB2_29:
	ld.local.u32 	%r138, [%rd21+12];
	add.s32 	%r198, %r138, 1;
	st.local.u32 	[%rd21+12], %r198;
$L__BB2_30:
	st.local.u32 	[%rd21+8], %r28;
	mov.b32 	%r139, 0;
	st.local.u32 	[%rd20+8], %r139;
	ld.local.u32 	%r140, [%rd20+12];
	add.s32 	%r32, %r198, %r140;
	setp.ge.u32 	%p17, %r32, %r198;
	@%p17 bra 	$L__BB2_32;
	ld.local.u32 	%r141, [%rd21+16];
	add.s32 	%r142, %r141, 1;
	st.local.u32 	[%rd21+16], %r142;
$L__BB2_32:
	st.local.u32 	[%rd21+12], %r32;
	mov.b32 	%r143, 0;
	st.local.u32 	[%rd20+12], %r143;
	add.s32 	%r195, %r195, 4;
	setp.ne.s32 	%p18, %r195, %r199;
	@%p18 bra 	$L__BB2_21;
$L__BB2_33:
	setp.eq.s32 	%p19, %r17, 0;
	@%p19 bra 	$L__BB2_43;
	mul.wide.u32 	%rd129, %r199, 4;
	add.s64 	%rd22, %rd1, %rd129;
	ld.local.u32 	%r144, [%rd22];
	add.s64 	%rd23, %rd3, %rd129;
	ld.local.u32 	%r145, [%rd23];
	add.s32 	%r35, %r145, %r144;
	setp.ge.u32 	%p20, %r35, %r145;
	@%p20 bra 	$L__BB2_36;
	ld.local.u32 	%r146, [%rd23+4];
	add.s32 	%r147, %r146, 1;
	st.local.u32 	[%rd23+4], %r147;
$L__BB2_36:
	st.local.u32 	[%rd23], %r35;
	mov.b32 	%r148, 0;
	st.local.u32 	[%rd22], %r148;
	setp.eq.s32 	%p21, %r17, 1;
	@%p21 bra 	$L__BB2_43;
	ld.local.u32 	%r149, [%rd22+4];
	ld.local.u32 	%r150, [%rd23+4];
	add.s32 	%r36, %r150, %r149;
	setp.ge.u32 	%p22, %r36, %r150;
	@%p22 bra 	$L__BB2_39;
	ld.local.u32 	%r151, [%rd23+8];
	add.s32 	%r152, %r151, 1;
	st.local.u32 	[%rd23+8], %r152;
$L__BB2_39:
	st.local.u32 	[%rd23+4], %r36;
	mov.b32 	%r153, 0;
	st.local.u32 	[%rd22+4], %r153;
	setp.eq.s32 	%p23, %r17, 2;
	@%p23 bra 	$L__BB2_43;
	ld.local.u32 	%r154, [%rd22+8];
	ld.local.u32 	%r155, [%rd23+8];
	add.s32 	%r37, %r155, %r154;
	setp.ge.u32 	%p24, %r37, %r155;
	@%p24 bra 	$L__BB2_42;
	ld.local.u32 	%r156, [%rd23+12];
	add.s32 	%r157, %r156, 1;
	st.local.u32 	[%rd23+12], %r157;
$L__BB2_42:
	st.local.u32 	[%rd23+8], %r37;
	mov.b32 	%r158, 0;
	st.local.u32 	[%rd22+8], %r158;
$L__BB2_43:
	setp.ne.s32 	%p25, %r190, 16;
	add.s16 	%rs9, %rs9, 1;
	@%p25 bra 	$L__BB2_6;
	cvta.to.global.u64 	%rd130, %rd25;
	ld.local.u32 	%r159, [%rd3];
	mul.wide.u32 	%rd131, %r2, 4;
	add.s64 	%rd132, %rd130, %rd131;
	st.global.u32 	[%rd132], %r159;
	ld.local.u32 	%r160, [%rd3+4];
	add.s32 	%r161, %r3, %r2;
	mul.wide.u32 	%rd133, %r161, 4;
	add.s64 	%rd134, %rd130, %rd133;
	st.global.u32 	[%rd134], %r160;
	ld.local.u32 	%r162, [%rd3+8];
	add.s32 	%r163, %r161, %r3;
	mul.wide.u32 	%rd135, %r163, 4;
	add.s64 	%rd136, %rd130, %rd135;
	st.global.u32 	[%rd136], %r162;
	ld.local.u32 	%r164, [%rd3+12];
	add.s32 	%r165, %r163, %r3;
	mul.wide.u32 	%rd137, %r165, 4;
	add.s64 	%rd138, %rd130, %rd137;
	st.global.u32 	[%rd138], %r164;
	ld.local.u32 	%r166, [%rd3+16];
	add.s32 	%r167, %r165, %r3;
	mul.wide.u32 	%rd139, %r167, 4;
	add.s64 	%rd140, %rd130, %rd139;
	st.global.u32 	[%rd140], %r166;
	ld.local.u32 	%r168, [%rd3+20];
	add.s32 	%r169, %r167, %r3;
	mul.wide.u32 	%rd141, %r169, 4;
	add.s64 	%rd142, %rd130, %rd141;
	st.global.u32 	[%rd142], %r168;
	ld.local.u32 	%r170, [%rd3+24];
	add.s32 	%r171, %r169, %r3;
	mul.wide.u32 	%rd143, %r171, 4;
	add.s64 	%rd144, %rd130, %rd143;
	st.global.u32 	[%rd144], %r170;
	ld.local.u32 	%r172, [%rd3+28];
	add.s32 	%r173, %r171, %r3;
	mul.wide.u32 	%rd145, %r173, 4;
	add.s64 	%rd146, %rd130, %rd145;
	st.global.u32 	[%rd146], %r172;
	ld.local.u32 	%r174, [%rd3+32];
	add.s32 	%r175, %r173, %r3;
	mul.wide.u32 	%rd147, %r175, 4;
	add.s64 	%rd148, %rd130, %rd147;
	st.global.u32 	[%rd148], %r174;
	ld.local.u32 	%r176, [%rd3+36];
	add.s32 	%r177, %r175, %r3;
	mul.wide.u32 	%rd149, %r177, 4;
	add.s64 	%rd150, %rd130, %rd149;
	st.global.u32 	[%rd150], %r176;
	ld.local.u32 	%r178, [%rd3+40];
	add.s32 	%r179, %r177, %r3;
	mul.wide.u32 	%rd151, %r179, 4;
	add.s64 	%rd152, %rd130, %rd151;
	st.global.u32 	[%rd152], %r178;
	ld.local.u32 	%r180, [%rd3+44];
	add.s32 	%r181, %r179, %r3;
	mul.wide.u32 	%rd153, %r181, 4;
	add.s64 	%rd154, %rd130, %rd153;
	st.global.u32 	[%rd154], %r180;
	ld.local.u32 	%r182, [%rd3+48];
	add.s32 	%r183, %r181, %r3;
	mul.wide.u32 	%rd155, %r183, 4;
	add.s64 	%rd156, %rd130, %rd155;
	st.global.u32 	[%rd156], %r182;
	ld.local.u32 	%r184, [%rd3+52];
	add.s32 	%r185, %r183, %r3;
	mul.wide.u32 	%rd157, %r185, 4;
	add.s64 	%rd158, %rd130, %rd157;
	st.global.u32 	[%rd158], %r184;
	ld.local.u32 	%r186, [%rd3+56];
	add.s32 	%r187, %r185, %r3;
	mul.wide.u32 	%rd159, %r187, 4;
	add.s64 	%rd160, %rd130, %rd159;
	st.global.u32 	[%rd160], %r186;
	ld.local.u32 	%r188, [%rd3+60];
	add.s32 	%r189, %r187, %r3;
	mul.wide.u32 	%rd161, %r189, 4;
	add.s64 	%rd162, %rd130, %rd161;
	st.global.u32 	[%rd162], %r188;
$L__BB2_45:
	ret;
$L__BB2_46:
	st.local.u32 	[%rd1], %r6;
	bra.uni 	$L__BB2_18;

}
	// .globl	_Z37kernel_crt_multiplications_32words_v1PjPKjS_S_
.visible .entry _Z37kernel_crt_multiplications_32words_v1PjPKjS_S_(
	.param .u64 .ptr .align 1 _Z37kernel_crt_multiplications_32words_v1PjPKjS_S__param_0,
	.param .u64 .ptr .align 1 _Z37kernel_crt_multiplications_32words_v1PjPKjS_S__param_1,
	.param .u64 .ptr .align 1 _Z37kernel_crt_multiplications_32words_v1PjPKjS_S__param_2,
	.param .u64 .ptr .align 1 _Z37kernel_crt_multiplications_32words_v1PjPKjS_S__param_3
)
{
	.local .align 16 .b8 	__local_depot3[416];
	.reg .b64 	%SP;
	.reg .b64 	%SPL;
	.reg .pred 	%p<26>;
	.reg .b16 	%rs<11>;
	.reg .b32 	%r<248>;
	.reg .b64 	%rd<202>;

	mov.u64 	%SPL, __local_depot3;
	ld.param.u64 	%rd24, [_Z37kernel_crt_multiplications_32words_v1PjPKjS_S__param_0];
	ld.param.u64 	%rd25, [_Z37kernel_crt_multiplications_32words_v1PjPKjS_S__param_2];
	ld.param.u64 	%rd26, [_Z37kernel_crt_multiplications_32words_v1PjPKjS_S__param_3];
	add.u64 	%rd1, %SPL, 0;
	add.u64 	%rd2, %SPL, 144;
	add.u64 	%rd3, %SPL, 272;
	mov.u32 	%r37, %tid.x;
	mov.u32 	%r38, %ctaid.x;
	mov.u32 	%r39, %ntid.x;
	mad.lo.s32 	%r1, %r38, %r39, %r37;
	mov.b64 	%rd195, 0;
$L__BB3_1:
	shl.b64 	%rd31, %rd195, 2;
	add.s64 	%rd32, %rd1, %rd31;
	mov.b32 	%r40, 0;
	st.local.u32 	[%rd32], %r40;
	add.s64 	%rd5, %rd195, 1;
	setp.lt.u64 	%p1, %rd195, 32;
	mov.u64 	%rd195, %rd5;
	@%p1 bra 	$L__BB3_1;
	cvta.to.global.u64 	%rd33, %rd26;
	mov.b32 	%r41, 0;
	st.local.v4.u32 	[%rd2], {%r41, %r41, %r41, %r41};
	add.s64 	%rd6, %rd2, 16;
	st.local.v4.u32 	[%rd2+16], {%r41, %r41, %r41, %r41};
	st.local.v4.u32 	[%rd2+32], {%r41, %r41, %r41, %r41};
	st.local.v4.u32 	[%rd2+48], {%r41, %r41, %r41, %r41};
	st.local.v4.u32 	[%rd2+64], {%r41, %r41, %r41, %r41};
	st.local.v4.u32 	[%rd2+80], {%r41, %r41, %r41, %r41};
	st.local.v4.u32 	[%rd2+96], {%r41, %r41, %r41, %r41};
	st.local.v4.u32 	[%rd2+112], {%r41, %r41, %r41, %r41};
	st.local.u32 	[%rd3], %r41;
	st.local.u32 	[%rd3+4], %r41;
	st.local.u32 	[%rd3+8], %r41;
	st.local.u32 	[%rd3+12], %r41;
	st.local.u32 	[%rd3+16], %r41;
	st.local.u32 	[%rd3+20], %r41;
	st.local.u32 	[%rd3+24], %r41;
	st.local.u32 	[%rd3+28], %r41;
	st.local.u32 	[%rd3+32], %r41;
	st.local.u32 	[%rd3+36], %r41;
	st.local.u32 	[%rd3+40], %r41;
	st.local.u32 	[%rd3+44], %r41;
	st.local.u32 	[%rd3+48], %r41;
	st.local.u32 	[%rd3+52], %r41;
	st.local.u32 	[%rd3+56], %r41;
	st.local.u32 	[%rd3+60], %r41;
	st.local.u32 	[%rd3+64], %r41;
	st.local.u32 	[%rd3+68], %r41;
	st.local.u32 	[%rd3+72], %r41;
	st.local.u32 	[%rd3+76], %r41;
	st.local.u32 	[%rd3+80], %r41;
	st.local.u32 	[%rd3+84], %r41;
	st.local.u32 	[%rd3+88], %r41;
	st.local.u32 	[%rd3+92], %r41;
	st.local.u32 	[%rd3+96], %r41;
	st.local.u32 	[%rd3+100], %r41;
	st.local.u32 	[%rd3+104], %r41;
	st.local.u32 	[%rd3+108], %r41;
	st.local.u32 	[%rd3+112], %r41;
	st.local.u32 	[%rd3+116], %r41;
	st.local.u32 	[%rd3+120], %r41;
	st.local.u32 	[%rd3+124], %r41;
	st.local.u32 	[%rd3+128], %r41;
	ld.global.u32 	%r2, [%rd33+20];
	ld.global.u32 	%r42, [%rd33];
	setp.ge.u32 	%p2, %r1, %r42;
	@%p2 bra 	$L__BB3_45;
	and.b32  	%r43, %r1, 31;
	setp.eq.s32 	%p3, %r43, 0;
	@%p3 bra 	$L__BB3_5;
	mov.b32 	%r44, 3;
	mov.b32 	%r45, 2;
	mov.b32 	%r46, 1;
	mov.b32 	%r47, 0;
	st.local.v4.u32 	[%rd2], {%r47, %r46, %r45, %r44};
	mov.b32 	%r48, 7;
	mov.b32 	%r49, 6;
	mov.b32 	%r50, 5;
	mov.b32 	%r51, 4;
	st.local.v4.u32 	[%rd2+16], {%r51, %r50, %r49, %r48};
	mov.b32 	%r52, 11;
	mov.b32 	%r53, 10;
	mov.b32 	%r54, 9;
	mov.b32 	%r55, 8;
	st.local.v4.u32 	[%rd2+32], {%r55, %r54, %r53, %r52};
	mov.b32 	%r56, 15;
	mov.b32 	%r57, 14;
	mov.b32 	%r58, 13;
	mov.b32 	%r59, 12;
	st.local.v4.u32 	[%rd2+48], {%r59, %r58, %r57, %r56};
	mov.b32 	%r60, 19;
	mov.b32 	%r61, 18;
	mov.b32 	%r62, 17;
	mov.b32 	%r63, 16;
	st.local.v4.u32 	[%rd2+64], {%r63, %r62, %r61, %r60};
	mov.b32 	%r64, 23;
	mov.b32 	%r65, 22;
	mov.b32 	%r66, 21;
	mov.b32 	%r67, 20;
	st.local.v4.u32 	[%rd2+80], {%r67, %r66, %r65, %r64};
	mov.b32 	%r68, 27;
	mov.b32 	%r69, 26;
	mov.b32 	%r70, 25;
	mov.b32 	%r71, 24;
	st.local.v4.u32 	[%rd2+96], {%r71, %r70, %r69, %r68};
	mov.b32 	%r72, 31;
	mov.b32 	%r73, 30;
	mov.b32 	%r74, 29;
	mov.b32 	%r75, 28;
	st.local.v4.u32 	[%rd2+112], {%r75, %r74, %r73, %r72};
$L__BB3_5:
	cvta.to.global.u64 	%rd7, %rd24;
	mov.b32 	%r238, 0;
	mov.b16 	%rs9, 0;
	mov.u16 	%rs10, %rs9;
$L__BB3_6:
	mov.u32 	%r3, %r238;
	add.s32 	%r238, %r3, 1;
	add.s16 	%rs10, %rs10, 1;
	mad.lo.s32 	%r77, %r3, %r2, %r1;
	mul.wide.u32 	%rd34, %r77, 4;
	add.s64 	%rd35, %rd7, %rd34;
	ld.global.nc.u32 	%r5, [%rd35];
	setp.eq.s32 	%p4, %r3, 0;
	@%p4 bra 	$L__BB3_46;
	setp.lt.u32 	%p5, %r3, 7;
	mov.b32 	%r240, 0;
	mov.b64 	%rd199, 0;
	@%p5 bra 	$L__BB3_10;
	add.s64 	%rd196, %rd1, 16;
	and.b32  	%r240, %r238, 2147483640;
	neg.s32 	%r239, %r240;
	mov.b64 	%rd199, 0;
	mov.u64 	%rd197, %rd6;
$L__BB3_9:
	.pragma "nounroll";
	ld.local.v4.u32 	{%r79, %r80, %r81, %r82}, [%rd197+-16];
	mul.wide.u32 	%rd38, %r79, %r5;
	cvt.u32.u64 	%r83, %rd38;
	ld.local.u32 	%r84, [%rd196+-16];
	add.s32 	%r85, %r84, %r83;
	cvt.u64.u32 	%rd39, %r85;
	add.s64 	%rd40, %rd199, %rd39;
	st.local.u32 	[%rd196+-16], %rd40;
	shr.u64 	%rd41, %rd38, 32;
	shr.u64 	%rd42, %rd40, 32;
	add.s64 	%rd43, %rd42, %rd41;
	mul.wide.u32 	%rd44, %r80, %r5;
	cvt.u32.u64 	%r86, %rd44;
	ld.local.u32 	%r87, [%rd196+-12];
	add.s32 	%r88, %r87, %r86;
	cvt.u64.u32 	%rd45, %r88;
	add.s64 	%rd46, %rd43, %rd45;
	st.local.u32 	[%rd196+-12], %rd46;
	shr.u64 	%rd47, %rd44, 32;
	shr.u64 	%rd48, %rd46, 32;
	add.s64 	%rd49, %rd48, %rd47;
	mul.wide.u32 	%rd50, %r81, %r5;
	cvt.u32.u64 	%r89, %rd50;
	ld.local.u32 	%r90, [%rd196+-8];
	add.s32 	%r91, %r90, %r89;
	cvt.u64.u32 	%rd51, %r91;
	add.s64 	%rd52, %rd49, %rd51;
	st.local.u32 	[%rd196+-8], %rd52;
	shr.u64 	%rd53, %rd50, 32;
	shr.u64 	%rd54, %rd52, 32;
	add.s64 	%rd55, %rd54, %rd53;
	mul.wide.u32 	%rd56, %r82, %r5;
	cvt.u32.u64 	%r92, %rd56;
	ld.local.u32 	%r93, [%rd196+-4];
	add.s32 	%r94, %r93, %r92;
	cvt.u64.u32 	%rd57, %r94;
	add.s64 	%rd58, %rd55, %rd57;
	st.local.u32 	[%rd196+-4], %rd58;
	shr.u64 	%rd59, %rd56, 32;
	shr.u64 	%rd60, %rd58, 32;
	add.s64 	%rd61, %rd60, %rd59;
	ld.local.v4.u32 	{%r95, %r96, %r97, %r98}, [%rd197];
	mul.wide.u32 	%rd62, %r95, %r5;
	cvt.u32.u64 	%r99, %rd62;
	ld.local.u32 	%r100, [%rd196];
	add.s32 	%r101, %r100, %r99;
	cvt.u64.u32 	%rd63, %r101;
	add.s64 	%rd64, %rd61, %rd63;
	st.local.u32 	[%rd196], %rd64;
	shr.u64 	%rd65, %rd62, 32;
	shr.u64 	%rd66, %rd64, 32;
	add.s64 	%rd67, %rd66, %rd65;
	mul.wide.u32 	%rd68, %r96, %r5;
	cvt.u32.u64 	%r102, %rd68;
	ld.local.u32 	%r103, [%rd196+4];
	add.s32 	%r104, %r103, %r102;
	cvt.u64.u32 	%rd69, %r104;
	add.s64 	%rd70, %rd67, %rd69;
	st.local.u32 	[%rd196+4], %rd70;
	shr.u64 	%rd71, %rd68, 32;
	shr.u64 	%rd72, %rd70, 32;
	add.s64 	%rd73, %rd72, %rd71;
	mul.wide.u32 	%rd74, %r97, %r5;
	cvt.u32.u64 	%r105, %rd74;
	ld.local.u32 	%r106, [%rd196+8];
	add.s32 	%r107, %r106, %r105;
	cvt.u64.u32 	%rd75, %r107;
	add.s64 	%rd76, %rd73, %rd75;
	st.local.u32 	[%rd196+8], %rd76;
	shr.u64 	%rd77, %rd74, 32;
	shr.u64 	%rd78, %rd76, 32;
	add.s64 	%rd79, %rd78, %rd77;
	mul.wide.u32 	%rd80, %r98, %r5;
	cvt.u32.u64 	%r108, %rd80;
	ld.local.u32 	%r109, [%rd196+12];
	add.s32 	%r110, %r109, %r108;
	cvt.u64.u32 	%rd81, %r110;
	add.s64 	%rd82, %rd79, %rd81;
	st.local.u32 	[%rd196+12], %rd82;
	shr.u64 	%rd83, %rd80, 32;
	shr.u64 	%rd84, %rd82, 32;
	add.s64 	%rd199, %rd84, %rd83;
	add.s32 	%r239, %r239, 8;
	add.s64 	%rd197, %rd197, 32;
	add.s64 	%rd196, %rd196, 32;
	setp.ne.s32 	%p6, %r239, 0;
	@%p6 bra 	$L__BB3_9;
$L__BB3_10:
	and.b32  	%r111, %r238, 7;
	setp.eq.s32 	%p7, %r111, 0;
	@%p7 bra 	$L__BB3_18;
	cvt.u32.u16 	%r112, %rs10;
	and.b32  	%r11, %r112, 7;
	add.s32 	%r113, %r11, -1;
	setp.lt.u32 	%p8, %r113, 3;
	@%p8 bra 	$L__BB3_13;
	mul.wide.u32 	%rd85, %r240, 4;
	add.s64 	%rd86, %rd2, %rd85;
	ld.local.u32 	%r114, [%rd86];
	mul.wide.u32 	%rd87, %r114, %r5;
	cvt.u32.u64 	%r115, %rd87;
	add.s64 	%rd88, %rd1, %rd85;
	ld.local.u32 	%r116, [%rd88];
	add.s32 	%r117, %r116, %r115;
	cvt.u64.u32 	%rd89, %r117;
	add.s64 	%rd90, %rd199, %rd89;
	st.local.u32 	[%rd88], %rd90;
	shr.u64 	%rd91, %rd87, 32;
	shr.u64 	%rd92, %rd90, 32;
	add.s64 	%rd93, %rd92, %rd91;
	ld.local.u32 	%r118, [%rd86+4];
	mul.wide.u32 	%rd94, %r118, %r5;
	cvt.u32.u64 	%r119, %rd94;
	ld.local.u32 	%r120, [%rd88+4];
	add.s32 	%r121, %r120, %r119;
	cvt.u64.u32 	%rd95, %r121;
	add.s64 	%rd96, %rd93, %rd95;
	st.local.u32 	[%rd88+4], %rd96;
	shr.u64 	%rd97, %rd94, 32;
	shr.u64 	%rd98, %rd96, 32;
	add.s64 	%rd99, %rd98, %rd97;
	ld.local.u32 	%r122, [%rd86+8];
	mul.wide.u32 	%rd100, %r122, %r5;
	cvt.u32.u64 	%r123, %rd100;
	ld.local.u32 	%r124, [%rd88+8];
	add.s32 	%r125, %r124, %r123;
	cvt.u64.u32 	%rd101, %r125;
	add.s64 	%rd102, %rd99, %rd101;
	st.local.u32 	[%rd88+8], %rd102;
	shr.u64 	%rd103, %rd100, 32;
	shr.u64 	%rd104, %rd102, 32;
	add.s64 	%rd105, %rd104, %rd103;
	ld.local.u32 	%r126, [%rd86+12];
	mul.wide.u32 	%rd106, %r126, %r5;
	cvt.u32.u64 	%r127, %rd106;
	ld.local.u32 	%r128, [%rd88+12];
	add.s32 	%r129, %r128, %r127;
	cvt.u64.u32 	%rd107, %r129;
	add.s64 	%rd108, %rd105, %rd107;
	st.local.u32 	[%rd88+12], %rd108;
	shr.u64 	%rd109, %rd106, 32;
	shr.u64 	%rd110, %rd108, 32;
	add.s64 	%rd199, %rd110, %rd109;
	add.s32 	%r240, %r240, 4;
$L__BB3_13:
	and.b32  	%r130, %r11, 3;
	setp.eq.s32 	%p9, %r130, 0;
	@%p9 bra 	$L__BB3_18;
	and.b16  	%rs7, %rs9, 3;
	setp.eq.s16 	%p10, %rs7, 0;
	@%p10 bra 	$L__BB3_16;
	mul.wide.u32 	%rd111, %r240, 4;
	add.s64 	%rd112, %rd2, %rd111;
	ld.local.u32 	%r131, [%rd112];
	mul.wide.u32 	%rd113, %r131, %r5;
	cvt.u32.u64 	%r132, %rd113;
	add.s64 	%rd114, %rd1, %rd111;
	ld.local.u32 	%r133, [%rd114];
	add.s32 	%r134, %r133, %r132;
	cvt.u64.u32 	%rd115, %r134;
	add.s64 	%rd116, %rd199, %rd115;
	st.local.u32 	[%rd114], %rd116;
	shr.u64 	%rd117, %rd113, 32;
	shr.u64 	%rd118, %rd116, 32;
	add.s64 	%rd119, %rd118, %rd117;
	ld.local.u32 	%r135, [%rd112+4];
	mul.wide.u32 	%rd120, %r135, %r5;
	cvt.u32.u64 	%r136, %rd120;
	ld.local.u32 	%r137, [%rd114+4];
	add.s32 	%r138, %r137, %r136;
	cvt.u64.u32 	%rd121, %r138;
	add.s64 	%rd122, %rd119, %rd121;
	st.local.u32 	[%rd114+4], %rd122;
	shr.u64 	%rd123, %rd120, 32;
	shr.u64 	%rd124, %rd122, 32;
	add.s64 	%rd199, %rd124, %rd123;
	add.s32 	%r240, %r240, 2;
$L__BB3_16:
	and.b16  	%rs8, %rs9, 1;
	setp.eq.b16 	%p11, %rs8, 1;
	@%p11 bra 	$L__BB3_18;
	mul.wide.u32 	%rd125, %r240, 4;
	add.s64 	%rd126, %rd2, %rd125;
	ld.local.u32 	%r139, [%rd126];
	add.s64 	%rd127, %rd1, %rd125;
	ld.local.u32 	%r140, [%rd127];
	mad.lo.s32 	%r141, %r139, %r5, %r140;
	cvt.u32.u64 	%r142, %rd199;
	add.s32 	%r143, %r141, %r142;
	st.local.u32 	[%rd127], %r143;
$L__BB3_18:
	setp.eq.s32 	%p12, %r3, 0;
	@%p12 bra 	$L__BB3_43;
	and.b32  	%r16, %r3, 3;
	setp.lt.u32 	%p13, %r3, 4;
	mov.b32 	%r247, 0;
	@%p13 bra 	$L__BB3_33;
	and.b32  	%r247, %r3, 2147483644;
	mov.b32 	%r243, 0;
$L__BB3_21:
	mul.wide.u32 	%rd128, %r243, 4;
	add.s64 	%rd20, %rd1, %rd128;
	ld.local.u32 	%r146, [%rd20];
	add.s64 	%rd21, %rd3, %rd128;
	ld.local.u32 	%r147, [%rd21];
	add.s32 	%r19, %r147, %r146;
	setp.lt.u32 	%p14, %r19, %r147;
	@%p14 bra 	$L__BB3_23;
	ld.local.u32 	%r244, [%rd21+4];
	bra.uni 	$L__BB3_24;
$L__BB3_23:
	ld.local.u32 	%r148, [%rd21+4];
	add.s32 	%r244, %r148, 1;
	st.local.u32 	[%rd21+4], %r244;
$L__BB3_24:
	st.local.u32 	[%rd21], %r19;
	mov.b32 	%r149, 0;
	st.local.u32 	[%rd20], %r149;
	ld.local.u32 	%r150, [%rd20+4];
	add.s32 	%r23, %r244, %r150;
	setp.lt.u32 	%p15, %r23, %r244;
	@%p15 bra 	$L__BB3_26;
	ld.local.u32 	%r245, [%rd21+8];
	bra.uni 	$L__BB3_27;
$L__BB3_26:
	ld.local.u32 	%r151, [%rd21+8];
	add.s32 	%r245, %r151, 1;
	st.local.u32 	[%rd21+8], %r245;
$L__BB3_27:
	st.local.u32 	[%rd21+4], %r23;
	mov.b32 	%r152, 0;
	st.local.u32 	[%rd20+4], %r152;
	ld.local.u32 	%r153, [%rd20+8];
	add.s32 	%r27, %r245, %r153;
	setp.lt.u32 	%p16, %r27, %r245;
	@%p16 bra 	$L__BB3_29;
	ld.local.u32 	%r246, [%rd21+12];
	bra.uni 	$L__BB3_30;
$L__BB3_29:
	ld.local.u32 	%r154, [%rd21+12];
	add.s32 	%r246, %r154, 1;
	st.local.u32 	[%rd21+12], %r246;
$L__BB3_30:
	st.local.u32 	[%rd21+8], %r27;
	mov.b32 	%r155, 0;
	st.local.u32 	[%rd20+8], %r155;
	ld.local.u32 	%r156, [%rd20+12];
	add.s32 	%r31, %r246, %r156;
	setp.ge.u32 	%p17, %r31, %r246;
	@%p17 bra 	$L__BB3_32;
	ld.local.u32 	%r157, [%rd21+16];
	add.s32 	%r158, %r157, 1;
	st.local.u32 	[%rd21+16], %r158;
$L__BB3_32:
	st.local.u32 	[%rd21+12], %r31;
	mov.b32 	%r159, 0;
	st.local.u32 	[%rd20+12], %r159;
	add.s32 	%r243, %r243, 4;
	setp.ne.s32 	%p18, %r243, %r247;
	@%p18 bra 	$L__BB3_21;
$L__BB3_33:
	setp.eq.s32 	%p19, %r16, 0;
	@%p19 bra 	$L__BB3_43;
	mul.wide.u32 	%rd129, %r247, 4;
	add.s64 	%rd22, %rd1, %rd129;
	ld.local.u32 	%r160, [%rd22];
	add.s64 	%rd23, %rd3, %rd129;
	ld.local.u32 	%r161, [%rd23];
	add.s32 	%r34, %r161, %r160;
	setp.ge.u32 	%p20, %r34, %r161;
	@%p20 bra 	$L__BB3_36;
	ld.local.u32 	%r162, [%rd23+4];
	add.s32 	%r163, %r162, 1;
	st.local.u32 	[%rd23+4], %r163;
$L__BB3_36:
	st.local.u32 	[%rd23], %r34;
	mov.b32 	%r164, 0;
	st.local.u32 	[%rd22], %r164;
	setp.eq.s32 	%p21, %r16, 1;
	@%p21 bra 	$L__BB3_43;
	ld.local.u32 	%r165, [%rd22+4];
	ld.local.u32 	%r166, [%rd23+4];
	add.s32 	%r35, %r166, %r165;
	setp.ge.u32 	%p22, %r35, %r166;
	@%p22 bra 	$L__BB3_39;
	ld.local.u32 	%r167, [%rd23+8];
	add.s32 	%r168, %r167, 1;
	st.local.u32 	[%rd23+8], %r168;
$L__BB3_39:
	st.local.u32 	[%rd23+4], %r35;
	mov.b32 	%r169, 0;
	st.local.u32 	[%rd22+4], %r169;
	setp.eq.s32 	%p23, %r16, 2;
	@%p23 bra 	$L__BB3_43;
	ld.local.u32 	%r170, [%rd22+8];
	ld.local.u32 	%r171, [%rd23+8];
	add.s32 	%r36, %r171, %r170;
	setp.ge.u32 	%p24, %r36, %r171;
	@%p24 bra 	$L__BB3_42;
	ld.local.u32 	%r172, [%rd23+12];
	add.s32 	%r173, %r172, 1;
	st.local.u32 	[%rd23+12], %r173;
$L__BB3_42:
	st.local.u32 	[%rd23+8], %r36;
	mov.b32 	%r174, 0;
	st.local.u32 	[%rd22+8], %r174;
$L__BB3_43:
	setp.ne.s32 	%p25, %r238, 32;
	add.s16 	%rs9, %rs9, 1;
	@%p25 bra 	$L__BB3_6;
	cvta.to.global.u64 	%rd130, %rd25;
	ld.local.u32 	%r175, [%rd3];
	mul.wide.u32 	%rd131, %r1, 4;
	add.s64 	%rd132, %rd130, %rd131;
	st.global.u32 	[%rd132], %r175;
	ld.local.u32 	%r176, [%rd3+4];
	add.s32 	%r177, %r2, %r1;
	mul.wide.u32 	%rd133, %r177, 4;
	add.s64 	%rd134, %rd130, %rd133;
	st.global.u32 	[%rd134], %r176;
	ld.local.u32 	%r178, [%rd3+8];
	add.s32 	%r179, %r177, %r2;
	mul.wide.u32 	%rd135, %r179, 4;
	add.s64 	%rd136, %rd130, %rd135;
	st.global.u32 	[%rd136], %r178;
	ld.local.u32 	%r180, [%rd3+12];
	add.s32 	%r181, %r179, %r2;
	mul.wide.u32 	%rd137, %r181, 4;
	add.s64 	%rd138, %rd130, %rd137;
	st.global.u32 	[%rd138], %r180;
	ld.local.u32 	%r182, [%rd3+16];
	add.s32 	%r183, %r181, %r2;
	mul.wide.u32 	%rd139, %r183, 4;
	add.s64 	%rd140, %rd130, %rd139;
	st.global.u32 	[%rd140], %r182;
	ld.local.u32 	%r184, [%rd3+20];
	add.s32 	%r185, %r183, %r2;
	mul.wide.u32 	%rd141, %r185, 4;
	add.s64 	%rd142, %rd130, %rd141;
	st.global.u32 	[%rd142], %r184;
	ld.local.u32 	%r186, [%rd3+24];
	add.s32 	%r187, %r185, %r2;
	mul.wide.u32 	%rd143, %r187, 4;
	add.s64 	%rd144, %rd130, %rd143;
	st.global.u32 	[%rd144], %r186;
	ld.local.u32 	%r188, [%rd3+28];
	add.s32 	%r189, %r187, %r2;
	mul.wide.u32 	%rd145, %r189, 4;
	add.s64 	%rd146, %rd130, %rd145;
	st.global.u32 	[%rd146], %r188;
	ld.local.u32 	%r190, [%rd3+32];
	add.s32 	%r191, %r189, %r2;
	mul.wide.u32 	%rd147, %r191, 4;
	add.s64 	%rd148, %rd130, %rd147;
	st.global.u32 	[%rd148], %r190;
	ld.local.u32 	%r192, [%rd3+36];
	add.s32 	%r193, %r191, %r2;
	mul.wide.u32 	%rd149, %r193, 4;
	add.s64 	%rd150, %rd130, %rd149;
	st.global.u32 	[%rd150], %r192;
	ld.local.u32 	%r194, [%rd3+40];
	add.s32 	%r195, %r193, %r2;
	mul.wide.u32 	%rd151, %r195, 4;
	add.s64 	%rd152, %rd130, %rd151;
	st.global.u32 	[%rd152], %r194;
	ld.local.u32 	%r196, [%rd3+44];
	add.s32 	%r197, %r195, %r2;
	mul.wide.u32 	%rd153, %r197, 4;
	add.s64 	%rd154, %rd130, %rd153;
	st.global.u32 	[%rd154], %r196;
	ld.local.u32 	%r198, [%rd3+48];
	add.s32 	%r199, %r197, %r2;
	mul.wide.u32 	%rd155, %r199, 4;
	add.s64 	%rd156, %rd130, %rd155;
	st.global.u32 	[%rd156], %r198;
	ld.local.u32 	%r200, [%rd3+52];
	add.s32 	%r201, %r199, %r2;
	mul.wide.u32 	%rd157, %r201, 4;
	add.s64 	%rd158, %rd130, %rd157;
	st.global.u32 	[%rd158], %r200;
	ld.local.u32 	%r202, [%rd3+56];
	add.s32 	%r203, %r201, %r2;
	mul.wide.u32 	%rd159, %r203, 4;
	add.s64 	%rd160, %rd130, %rd159;
	st.global.u32 	[%rd160], %r202;
	ld.local.u32 	%r204, [%rd3+60];
	add.s32 	%r205, %r203, %r2;
	mul.wide.u32 	%rd161, %r205, 4;
	add.s64 	%rd162, %rd130, %rd161;
	st.global.u32 	[%rd162], %r204;
	ld.local.u32 	%r206, [%rd3+64];
	add.s32 	%r207, %r205, %r2;
	mul.wide.u32 	%rd163, %r207, 4;
	add.s64 	%rd164, %rd130, %rd163;
	st.global.u32 	[%rd164], %r206;
	ld.local.u32 	%r208, [%rd3+68];
	add.s32 	%r209, %r207, %r2;
	mul.wide.u32 	%rd165, %r209, 4;
	add.s64 	%rd166, %rd130, %rd165;
	st.global.u32 	[%rd166], %r208;
	ld.local.u32 	%r210, [%rd3+72];
	add.s32 	%r211, %r209, %r2;
	mul.wide.u32 	%rd167, %r211, 4;
	add.s64 	%rd168, %rd130, %rd167;
	st.global.u32 	[%rd168], %r210;
	ld.local.u32 	%r212, [%rd3+76];
	add.s32 	%r213, %r211, %r2;
	mul.wide.u32 	%rd169, %r213, 4;
	add.s64 	%rd170, %rd130, %rd169;
	st.global.u32 	[%rd170], %r212;
	ld.local.u32 	%r214, [%rd3+80];
	add.s32 	%r215, %r213, %r2;
	mul.wide.u32 	%rd171, %r215, 4;
	add.s64 	%rd172, %rd130, %rd171;
	st.global.u32 	[%rd172], %r214;
	ld.local.u32 	%r216, [%rd3+84];
	add.s32 	%r217, %r215, %r2;
	mul.wide.u32 	%rd173, %r217, 4;
	add.s64 	%rd174, %rd130, %rd173;
	st.global.u32 	[%rd174], %r216;
	ld.local.u32 	%r218, [%rd3+88];
	add.s32 	%r219, %r217, %r2;
	mul.wide.u32 	%rd175, %r219, 4;
	add.s64 	%rd176, %rd130, %rd175;
	st.global.u32 	[%rd176], %r218;
	ld.local.u32 	%r220, [%rd3+92];
	add.s32 	%r221, %r219, %r2;
	mul.wide.u32 	%rd177, %r221, 4;
	add.s64 	%rd178, %rd130, %rd177;
	st.global.u32 	[%rd178], %r220;
	ld.local.u32 	%r222, [%rd3+96];
	add.s32 	%r223, %r221, %r2;
	mul.wide.u32 	%rd179, %r223, 4;
	add.s64 	%rd180, %rd130, %rd179;
	st.global.u32 	[%rd180], %r222;
	ld.local.u32 	%r224, [%rd3+100];
	add.s32 	%r225, %r223, %r2;
	mul.wide.u32 	%rd181, %r225, 4;
	add.s64 	%rd182, %rd130, %rd181;
	st.global.u32 	[%rd182], %r224;
	ld.local.u32 	%r226, [%rd3+104];
	add.s32 	%r227, %r225, %r2;
	mul.wide.u32 	%rd183, %r227, 4;
	add.s64 	%rd184, %rd130, %rd183;
	st.global.u32 	[%rd184], %r226;
	ld.local.u32 	%r228, [%rd3+108];
	add.s32 	%r229, %r227, %r2;
	mul.wide.u32 	%rd185, %r229, 4;
	add.s64 	%rd186, %rd130, %rd185;
	st.global.u32 	[%rd186], %r228;
	ld.local.u32 	%r230, [%rd3+112];
	add.s32 	%r231, %r229, %r2;
	mul.wide.u32 	%rd187, %r231, 4;
	add.s64 	%rd188, %rd130, %rd187;
	st.global.u32 	[%rd188], %r230;
	ld.local.u32 	%r232, [%rd3+116];
	add.s32 	%r233, %r231, %r2;
	mul.wide.u32 	%rd189, %r233, 4;
	add.s64 	%rd190, %rd130, %rd189;
	st.global.u32 	[%rd190], %r232;
	ld.local.u32 	%r234, [%rd3+120];
	add.s32 	%r235, %r233, %r2;
	mul.wide.u32 	%rd191, %r235, 4;
	add.s64 	%rd192, %rd130, %rd191;
	st.global.u32 	[%rd192], %r234;
	ld.local.u32 	%r236, [%rd3+124];
	add.s32 	%r237, %r235, %r2;
	mul.wide.u32 	%rd193, %r237, 4;
	add.s64 	%rd194, %rd130, %rd193;
	st.global.u32 	[%rd194], %r236;
$L__BB3_45:
	ret;
$L__BB3_46:
	st.local.u32 	[%rd1], %r5;
	bra.uni 	$L__BB3_18;

}
	// .globl	_Z20kernel_crt_additionsPjPKjS_S_
.visible .entry _Z20kernel_crt_additionsPjPKjS_S_(
	.param .u64 .ptr .align 1 _Z20kernel_crt_additionsPjPKjS_S__param_0,
	.param .u64 .ptr .align 1 _Z20kernel_crt_additionsPjPKjS_S__param_1,
	.param .u64 .ptr .align 1 _Z20kernel_crt_additionsPjPKjS_S__param_2,
	.param .u64 .ptr .align 1 _Z20kernel_crt_additionsPjPKjS_S__param_3
)
{
	.reg .pred 	%p<20>;
	.reg .b32 	%r<38>;
	.reg .b64 	%rd<119>;
	// demoted variable
	.shared .align 8 .b8 _ZZ20kernel_crt_additionsPjPKjS_S_E9sharedSum[2048];
	ld.param.u64 	%rd42, [_Z20kernel_crt_additionsPjPKjS_S__param_2];
	ld.param.u64 	%rd43, [_Z20kernel_crt_additionsPjPKjS_S__param_3];
	cvta.to.global.u64 	%rd1, %rd42;
	cvta.to.global.u64 	%rd44, %rd43;
	mov.u32 	%r1, %tid.x;
	mov.u32 	%r21, %ctaid.x;
	mov.u32 	%r22, %ntid.x;
	mul.lo.s32 	%r2, %r21, %r22;
	add.s32 	%r33, %r2, %r1;
	ld.global.nc.u32 	%r4, [%rd44+20];
	shl.b32 	%r23, %r1, 3;
	mov.u32 	%r24, _ZZ20kernel_crt_additionsPjPKjS_S_E9sharedSum;
	add.s32 	%r5, %r24, %r23;
	mov.b64 	%rd45, 0;
	st.shared.u64 	[%r5], %rd45;
	ld.global.nc.u32 	%r25, [%rd44];
	setp.ge.u32 	%p1, %r33, %r25;
	@%p1 bra 	$L__BB4_35;
	and.b32  	%r6, %r1, 15;
	add.s32 	%r27, %r1, %r4;
	add.s32 	%r36, %r27, %r2;
	shl.b32 	%r8, %r4, 2;
	shl.b32 	%r28, %r4, 1;
	add.s32 	%r35, %r33, %r28;
	mad.lo.s32 	%r34, %r4, 3, %r33;
	mov.b32 	%r37, 0;
	mov.b64 	%rd100, 0;
$L__BB4_2:
	setp.gt.u32 	%p2, %r6, 7;
	setp.eq.s32 	%p3, %r6, 0;
	mul.wide.u32 	%rd47, %r33, 4;
	add.s64 	%rd3, %rd1, %rd47;
	ld.global.u32 	%rd48, [%rd3];
	selp.b64 	%rd49, %rd100, 0, %p3;
	add.s64 	%rd50, %rd49, %rd48;
	st.shared.u64 	[%r5], %rd50;
	mov.b32 	%r29, 0;
	st.global.u32 	[%rd3], %r29;
	bar.sync 	0;
	@%p2 bra 	$L__BB4_4;
	ld.shared.u64 	%rd51, [%r5];
	ld.shared.u64 	%rd52, [%r5+64];
	add.s64 	%rd100, %rd52, %rd51;
	st.shared.u64 	[%r5], %rd100;
$L__BB4_4:
	setp.gt.u32 	%p4, %r6, 3;
	bar.sync 	0;
	@%p4 bra 	$L__BB4_6;
	ld.shared.u64 	%rd53, [%r5];
	ld.shared.u64 	%rd54, [%r5+32];
	add.s64 	%rd100, %rd54, %rd53;
	st.shared.u64 	[%r5], %rd100;
$L__BB4_6:
	setp.gt.u32 	%p5, %r6, 1;
	bar.sync 	0;
	@%p5 bra 	$L__BB4_8;
	ld.shared.u64 	%rd55, [%r5];
	ld.shared.u64 	%rd56, [%r5+16];
	add.s64 	%rd100, %rd56, %rd55;
	st.shared.u64 	[%r5], %rd100;
$L__BB4_8:
	setp.ne.s32 	%p6, %r6, 0;
	bar.sync 	0;
	mov.b64 	%rd103, 0;
	@%p6 bra 	$L__BB4_10;
	ld.shared.u64 	%rd58, [%r5];
	ld.shared.u64 	%rd59, [%r5+8];
	add.s64 	%rd60, %rd59, %rd58;
	st.global.u32 	[%rd3], %rd60;
	shr.u64 	%rd103, %rd60, 32;
	mov.u64 	%rd100, %rd103;
$L__BB4_10:
	setp.gt.u32 	%p7, %r6, 7;
	bar.sync 	0;
	mul.wide.u32 	%rd61, %r36, 4;
	add.s64 	%rd13, %rd1, %rd61;
	ld.global.u32 	%rd62, [%rd13];
	add.s64 	%rd63, %rd103, %rd62;
	st.shared.u64 	[%r5], %rd63;
	mov.b32 	%r30, 0;
	st.global.u32 	[%rd13], %r30;
	bar.sync 	0;
	@%p7 bra 	$L__BB4_12;
	ld.shared.u64 	%rd64, [%r5];
	ld.shared.u64 	%rd65, [%r5+64];
	add.s64 	%rd100, %rd65, %rd64;
	st.shared.u64 	[%r5], %rd100;
$L__BB4_12:
	setp.gt.u32 	%p8, %r6, 3;
	bar.sync 	0;
	@%p8 bra 	$L__BB4_14;
	ld.shared.u64 	%rd66, [%r5];
	ld.shared.u64 	%rd67, [%r5+32];
	add.s64 	%rd100, %rd67, %rd66;
	st.shared.u64 	[%r5], %rd100;
$L__BB4_14:
	setp.gt.u32 	%p9, %r6, 1;
	bar.sync 	0;
	@%p9 bra 	$L__BB4_16;
	ld.shared.u64 	%rd68, [%r5];
	ld.shared.u64 	%rd69, [%r5+16];
	add.s64 	%rd100, %rd69, %rd68;
	st.shared.u64 	[%r5], %rd100;
$L__BB4_16:
	setp.ne.s32 	%p10, %r6, 0;
	bar.sync 	0;
	mov.b64 	%rd108, 0;
	@%p10 bra 	$L__BB4_18;
	ld.shared.u64 	%rd71, [%r5];
	ld.shared.u64 	%rd72, [%r5+8];
	add.s64 	%rd73, %rd72, %rd71;
	st.global.u32 	[%rd13], %rd73;
	shr.u64 	%rd108, %rd73, 32;
	mov.u64 	%rd100, %rd108;
$L__BB4_18:
	setp.gt.u32 	%p11, %r6, 7;
	bar.sync 	0;
	mul.wide.u32 	%rd74, %r35, 4;
	add.s64 	%rd23, %rd1, %rd74;
	ld.global.u32 	%rd75, [%rd23];
	add.s64 	%rd76, %rd108, %rd75;
	st.shared.u64 	[%r5], %rd76;
	mov.b32 	%r31, 0;
	st.global.u32 	[%rd23], %r31;
	bar.sync 	0;
	@%p11 bra 	$L__BB4_20;
	ld.shared.u64 	%rd77, [%r5];
	ld.shared.u64 	%rd78, [%r5+64];
	add.s64 	%rd100, %rd78, %rd77;
	st.shared.u64 	[%r5], %rd100;
$L__BB4_20:
	setp.gt.u32 	%p12, %r6, 3;
	bar.sync 	0;
	@%p12 bra 	$L__BB4_22;
	ld.shared.u64 	%rd79, [%r5];
	ld.shared.u64 	%rd80, [%r5+32];
	add.s64 	%rd100, %rd80, %rd79;
	st.shared.u64 	[%r5], %rd100;
$L__BB4_22:
	setp.gt.u32 	%p13, %r6, 1;
	bar.sync 	0;
	@%p13 bra 	$L__BB4_24;
	ld.shared.u64 	%rd81, [%r5];
	ld.shared.u64 	%rd82, [%r5+16];
	add.s64 	%rd100, %rd82, %rd81;
	st.shared.u64 	[%r5], %rd100;
$L__BB4_24:
	setp.ne.s32 	%p14, %r6, 0;
	bar.sync 	0;
	mov.b64 	%rd113, 0;
	@%p14 bra 	$L__BB4_26;
	ld.shared.u64 	%rd84, [%r5];
	ld.shared.u64 	%rd85, [%r5+8];
	add.s64 	%rd86, %rd85, %rd84;
	st.global.u32 	[%rd23], %rd86;
	shr.u64 	%rd113, %rd86, 32;
	mov.u64 	%rd100, %rd113;
$L__BB4_26:
	setp.gt.u32 	%p15, %r6, 7;
	bar.sync 	0;
	mul.wide.u32 	%rd87, %r34, 4;
	add.s64 	%rd33, %rd1, %rd87;
	ld.global.u32 	%rd88, [%rd33];
	add.s64 	%rd89, %rd113, %rd88;
	st.shared.u64 	[%r5], %rd89;
	mov.b32 	%r32, 0;
	st.global.u32 	[%rd33], %r32;
	bar.sync 	0;
	@%p15 bra 	$L__BB4_28;
	ld.shared.u64 	%rd90, [%r5];
	ld.shared.u64 	%rd91, [%r5+64];
	add.s64 	%rd100, %rd91, %rd90;
	st.shared.u64 	[%r5], %rd100;
$L__BB4_28:
	setp.gt.u32 	%p16, %r6, 3;
	bar.sync 	0;
	@%p16 bra 	$L__BB4_30;
	ld.shared.u64 	%rd92, [%r5];
	ld.shared.u64 	%rd93, [%r5+32];
	add.s64 	%rd100, %rd93, %rd92;
	st.shared.u64 	[%r5], %rd100;
$L__BB4_30:
	setp.gt.u32 	%p17, %r6, 1;
	bar.sync 	0;
	@%p17 bra 	$L__BB4_32;
	ld.shared.u64 	%rd94, [%r5];
	ld.shared.u64 	%rd95, [%r5+16];
	add.s64 	%rd100, %rd95, %rd94;
	st.shared.u64 	[%r5], %rd100;
$L__BB4_32:
	setp.ne.s32 	%p18, %r6, 0;
	bar.sync 	0;
	@%p18 bra 	$L__BB4_34;
	ld.shared.u64 	%rd96, [%r5];
	ld.shared.u64 	%rd97, [%r5+8];
	add.s64 	%rd98, %rd97, %rd96;
	st.global.u32 	[%rd33], %rd98;
	shr.u64 	%rd100, %rd98, 32;
$L__BB4_34:
	bar.sync 	0;
	add.s32 	%r37, %r37, 4;
	add.s32 	%r36, %r36, %r8;
	add.s32 	%r35, %r35, %r8;
	add.s32 	%r34, %r34, %r8;
	add.s32 	%r33, %r33, %r8;
	setp.ne.s32 	%p19, %r37, 16;
	@%p19 bra 	$L__BB4_2;
$L__BB4_35:
	ret;

}
	// .globl	_Z23kernel_crt_additions_v1PjS_S_
.visible .entry _Z23kernel_crt_additions_v1PjS_S_(
	.param .u64 .ptr .align 1 _Z23kernel_crt_additions_v1PjS_S__param_0,
	.param .u64 .ptr .align 1 _Z23kernel_crt_additions_v1PjS_S__param_1,
	.param .u64 .ptr .align 1 _Z23kernel_crt_additions_v1PjS_S__param_2
)
{
	.reg .pred 	%p<66>;
	.reg .b32 	%r<42>;
	.reg .b64 	%rd<321>;
	// demoted variable
	.shared .align 8 .b8 _ZZ23kernel_crt_additions_v1PjS_S_E9sharedSum[2048];
	ld.param.u64 	%rd48, [_Z23kernel_crt_additions_v1PjS_S__param_1];
	ld.param.u64 	%rd49, [_Z23kernel_crt_additions_v1PjS_S__param_2];
	cvta.to.global.u64 	%rd1, %rd48;
	cvta.to.global.u64 	%rd50, %rd49;
	mov.u32 	%r1, %tid.x;
	mov.u32 	%r20, %ctaid.x;
	mov.u32 	%r21, %ntid.x;
	mad.lo.s32 	%r2, %r20, %r21, %r1;
	ld.global.nc.u32 	%r3, [%rd50+20];
	shl.b32 	%r22, %r1, 3;
	mov.u32 	%r23, _ZZ23kernel_crt_additions_v1PjS_S_E9sharedSum;
	add.s32 	%r4, %r23, %r22;
	mov.b64 	%rd51, 0;
	st.shared.u64 	[%r4], %rd51;
	ld.global.nc.u32 	%r24, [%rd50];
	setp.ge.u32 	%p1, %r2, %r24;
	@%p1 bra 	$L__BB5_130;
	and.b32  	%r5, %r1, 15;
	setp.gt.u32 	%p2, %r5, 7;
	mul.wide.u32 	%rd52, %r2, 4;
	add.s64 	%rd2, %rd1, %rd52;
	ld.global.u32 	%rd53, [%rd2];
	st.shared.u64 	[%r4], %rd53;
	mov.b32 	%r25, 0;
	st.global.u32 	[%rd2], %r25;
	bar.sync 	0;
	@%p2 bra 	$L__BB5_3;
	ld.shared.u64 	%rd54, [%r4];
	ld.shared.u64 	%rd55, [%r4+64];
	add.s64 	%rd56, %rd55, %rd54;
	st.shared.u64 	[%r4], %rd56;
$L__BB5_3:
	setp.gt.u32 	%p3, %r5, 3;
	bar.sync 	0;
	@%p3 bra 	$L__BB5_5;
	ld.shared.u64 	%rd57, [%r4];
	ld.shared.u64 	%rd58, [%r4+32];
	add.s64 	%rd59, %rd58, %rd57;
	st.shared.u64 	[%r4], %rd59;
$L__BB5_5:
	setp.gt.u32 	%p4, %r5, 1;
	bar.sync 	0;
	@%p4 bra 	$L__BB5_7;
	ld.shared.u64 	%rd60, [%r4];
	ld.shared.u64 	%rd61, [%r4+16];
	add.s64 	%rd62, %rd61, %rd60;
	st.shared.u64 	[%r4], %rd62;
$L__BB5_7:
	setp.ne.s32 	%p5, %r5, 0;
	bar.sync 	0;
	mov.b64 	%rd306, 0;
	@%p5 bra 	$L__BB5_9;
	ld.shared.u64 	%rd64, [%r4];
	ld.shared.u64 	%rd65, [%r4+8];
	add.s64 	%rd66, %rd65, %rd64;
	st.global.u32 	[%rd2], %rd66;
	shr.u64 	%rd306, %rd66, 32;
$L__BB5_9:
	setp.gt.u32 	%p6, %r5, 7;
	bar.sync 	0;
	add.s32 	%r6, %r3, %r2;
	mul.wide.u32 	%rd67, %r6, 4;
	add.s64 	%rd5, %rd1, %rd67;
	ld.global.u32 	%rd68, [%rd5];
	add.s64 	%rd69, %rd306, %rd68;
	st.shared.u64 	[%r4], %rd69;
	mov.b32 	%r26, 0;
	st.global.u32 	[%rd5], %r26;
	bar.sync 	0;
	@%p6 bra 	$L__BB5_11;
	ld.shared.u64 	%rd70, [%r4];
	ld.shared.u64 	%rd71, [%r4+64];
	add.s64 	%rd72, %rd71, %rd70;
	st.shared.u64 	[%r4], %rd72;
$L__BB5_11:
	setp.gt.u32 	%p7, %r5, 3;
	bar.sync 	0;
	@%p7 bra 	$L__BB5_13;
	ld.shared.u64 	%rd73, [%r4];
	ld.shared.u64 	%rd74, [%r4+32];
	add.s64 	%rd75, %rd74, %rd73;
	st.shared.u64 	[%r4], %rd75;
$L__BB5_13:
	setp.gt.u32 	%p8, %r5, 1;
	bar.sync 	0;
	@%p8 bra 	$L__BB5_15;
	ld.shared.u64 	%rd76, [%r4];
	ld.shared.u64 	%rd77, [%r4+16];
	add.s64 	%rd78, %rd77, %rd76;
	st.shared.u64 	[%r4], %rd78;
$L__BB5_15:
	setp.ne.s32 	%p9, %r5, 0;
	bar.sync 	0;
	mov.b64 	%rd307, 0;
	@%p9 bra 	$L__BB5_17;
	ld.shared.u64 	%rd80, [%r4];
	ld.shared.u64 	%rd81, [%r4+8];
	add.s64 	%rd82, %rd81, %rd80;
	st.global.u32 	[%rd5], %rd82;
	shr.u64 	%rd307, %rd82, 32;
$L__BB5_17:
	setp.gt.u32 	%p10, %r5, 7;
	bar.sync 	0;
	add.s32 	%r7, %r6, %r3;
	mul.wide.u32 	%rd83, %r7, 4;
	add.s64 	%rd8, %rd1, %rd83;
	ld.global.u32 	%rd84, [%rd8];
	add.s64 	%rd85, %rd307, %rd84;
	st.shared.u64 	[%r4], %rd85;
	mov.b32 	%r27, 0;
	st.global.u32 	[%rd8], %r27;
	bar.sync 	0;
	@%p10 bra 	$L__BB5_19;
	ld.shared.u64 	%rd86, [%r4];
	ld.shared.u64 	%rd87, [%r4+64];
	add.s64 	%rd88, %rd87, %rd86;
	st.shared.u64 	[%r4], %rd88;
$L__BB5_19:
	setp.gt.u32 	%p11, %r5, 3;
	bar.sync 	0;
	@%p11 bra 	$L__BB5_21;
	ld.shared.u64 	%rd89, [%r4];
	ld.shared.u64 	%rd90, [%r4+32];
	add.s64 	%rd91, %rd90, %rd89;
	st.shared.u64 	[%r4], %rd91;
$L__BB5_21:
	setp.gt.u32 	%p12, %r5, 1;
	bar.sync 	0;
	@%p12 bra 	$L__BB5_23;
	ld.shared.u64 	%rd92, [%r4];
	ld.shared.u64 	%rd93, [%r4+16];
	add.s64 	%rd94, %rd93, %rd92;
	st.shared.u64 	[%r4], %rd94;
$L__BB5_23:
	setp.ne.s32 	%p13, %r5, 0;
	bar.sync 	0;
	mov.b64 	%rd308, 0;
	@%p13 bra 	$L__BB5_25;
	ld.shared.u64 	%rd96, [%r4];
	ld.shared.u64 	%rd97, [%r4+8];
	add.s64 	%rd98, %rd97, %rd96;
	st.global.u32 	[%rd8], %rd98;
	shr.u64 	%rd308, %rd98, 32;
$L__BB5_25:
	setp.gt.u32 	%p14, %r5, 7;
	bar.sync 	0;
	add.s32 	%r8, %r7, %r3;
	mul.wide.u32 	%rd99, %r8, 4;
	add.s64 	%rd11, %rd1, %rd99;
	ld.global.u32 	%rd100, [%rd11];
	add.s64 	%rd101, %rd308, %rd100;
	st.shared.u64 	[%r4], %rd101;
	mov.b32 	%r28, 0;
	st.global.u32 	[%rd11], %r28;
	bar.sync 	0;
	@%p14 bra 	$L__BB5_27;
	ld.shared.u64 	%rd102, [%r4];
	ld.shared.u64 	%rd103, [%r4+64];
	add.s64 	%rd104, %rd103, %rd102;
	st.shared.u64 	[%r4], %rd104;
$L__BB5_27:
	setp.gt.u32 	%p15, %r5, 3;
	bar.sync 	0;
	@%p15 bra 	$L__BB5_29;
	ld.shared.u64 	%rd105, [%r4];
	ld.shared.u64 	%rd106, [%r4+32];
	add.s64 	%rd107, %rd106, %rd105;
	st.shared.u64 	[%r4], %rd107;
$L__BB5_29:
	setp.gt.u32 	%p16, %r5, 1;
	bar.sync 	0;
	@%p16 bra 	$L__BB5_31;
	ld.shared.u64 	%rd108, [%r4];
	ld.shared.u64 	%rd109, [%r4+16];
	add.s64 	%rd110, %rd109, %rd108;
	st.shared.u64 	[%r4], %rd110;
$L__BB5_31:
	setp.ne.s32 	%p17, %r5, 0;
	bar.sync 	0;
	mov.b64 	%rd309, 0;
	@%p17 bra 	$L__BB5_33;
	ld.shared.u64 	%rd112, [%r4];
	ld.shared.u64 	%rd113, [%r4+8];
	add.s64 	%rd114, %rd113, %rd112;
	st.global.u32 	[%rd11], %rd114;
	shr.u64 	%rd309, %rd114, 32;
$L__BB5_33:
	setp.gt.u32 	%p18, %r5, 7;
	bar.sync 	0;
	add.s32 	%r9, %r8, %r3;
	mul.wide.u32 	%rd115, %r9, 4;
	add.s64 	%rd14, %rd1, %rd115;
	ld.global.u32 	%rd116, [%rd14];
	add.s64 	%rd117, %rd309, %rd116;
	st.shared.u64 	[%r4], %rd117;
	mov.b32 	%r29, 0;
	st.global.u32 	[%rd14], %r29;
	bar.sync 	0;
	@%p18 bra 	$L__BB5_35;
	ld.shared.u64 	%rd118, [%r4];
	ld.shared.u64 	%rd119, [%r4+64];
	add.s64 	%rd120, %rd119, %rd118;
	st.shared.u64 	[%r4], %rd120;
$L__BB5_35:
	setp.gt.u32 	%p19, %r5, 3;
	bar.sync 	0;
	@%p19 bra 	$L__BB5_37;
	ld.shared.u64 	%rd121, [%r4];
	ld.shared.u64 	%rd122, [%r4+32];
	add.s64 	%rd123, %rd122, %rd121;
	st.shared.u64 	[%r4], %rd123;
$L__BB5_37:
	setp.gt.u32 	%p20, %r5, 1;
	bar.sync 	0;
	@%p20 bra 	$L__BB5_39;
	ld.shared.u64 	%rd124, [%r4];
	ld.shared.u64 	%rd125, [%r4+16];
	add.s64 	%rd126, %rd125, %rd124;
	st.shared.u64 	[%r4], %rd126;
$L__BB5_39:
	setp.ne.s32 	%p21, %r5, 0;
	bar.sync 	0;
	mov.b64 	%rd310, 0;
	@%p21 bra 	$L__BB5_41;
	ld.shared.u64 	%rd128, [%r4];
	ld.shared.u64 	%rd129, [%r4+8];
	add.s64 	%rd130, %rd129, %rd128;
	st.global.u32 	[%rd14], %rd130;
	shr.u64 	%rd310, %rd130, 32;
$L__BB5_41:
	setp.gt.u32 	%p22, %r5, 7;
	bar.sync 	0;
	add.s32 	%r10, %r9, %r3;
	mul.wide.u32 	%rd131, %r10, 4;
	add.s64 	%rd17, %rd1, %rd131;
	ld.global.u32 	%rd132, [%rd17];
	add.s64 	%rd133, %rd310, %rd132;
	st.shared.u64 	[%r4], %rd133;
	mov.b32 	%r30, 0;
	st.global.u32 	[%rd17], %r30;
	bar.sync 	0;
	@%p22 bra 	$L__BB5_43;
	ld.shared.u64 	%rd134, [%r4];
	ld.shared.u64 	%rd135, [%r4+64];
	add.s64 	%rd136, %rd135, %rd134;
	st.shared.u64 	[%r4], %rd136;
$L__BB5_43:
	setp.gt.u32 	%p23, %r5, 3;
	bar.sync 	0;
	@%p23 bra 	$L__BB5_45;
	ld.shared.u64 	%rd137, [%r4];
	ld.shared.u64 	%rd138, [%r4+32];
	add.s64 	%rd139, %rd138, %rd137;
	st.shared.u64 	[%r4], %rd139;
$L__BB5_45:
	setp.gt.u32 	%p24, %r5, 1;
	bar.sync 	0;
	@%p24 bra 	$L__BB5_47;
	ld.shared.u64 	%rd140, [%r4];
	ld.shared.u64 	%rd141, [%r4+16];
	add.s64 	%rd142, %rd141, %rd140;
	st.shared.u64 	[%r4], %rd142;
$L__BB5_47:
	setp.ne.s32 	%p25, %r5, 0;
	bar.sync 	0;
	mov.b64 	%rd311, 0;
	@%p25 bra 	$L__BB5_49;
	ld.shared.u64 	%rd144, [%r4];
	ld.shared.u64 	%rd145, [%r4+8];
	add.s64 	%rd146, %rd145, %rd144;
	st.global.u32 	[%rd17], %rd146;
	shr.u64 	%rd311, %rd146, 32;
$L__BB5_49:
	setp.gt.u32 	%p26, %r5, 7;
	bar.sync 	0;
	add.s32 	%r11, %r10, %r3;
	mul.wide.u32 	%rd147, %r11, 4;
	add.s64 	%rd20, %rd1, %rd147;
	ld.global.u32 	%rd148, [%rd20];
	add.s64 	%rd149, %rd311, %rd148;
	st.shared.u64 	[%r4], %rd149;
	mov.b32 	%r31, 0;
	st.global.u32 	[%rd20], %r31;
	bar.sync 	0;
	@%p26 bra 	$L__BB5_51;
	ld.shared.u64 	%rd150, [%r4];
	ld.shared.u64 	%rd151, [%r4+64];
	add.s64 	%rd152, %rd151, %rd150;
	st.shared.u64 	[%r4], %rd152;
$L__BB5_51:
	setp.gt.u32 	%p27, %r5, 3;
	bar.sync 	0;
	@%p27 bra 	$L__BB5_53;
	ld.shared.u64 	%rd153, [%r4];
	ld.shared.u64 	%rd154, [%r4+32];
	add.s64 	%rd155, %rd154, %rd153;
	st.shared.u64 	[%r4], %rd155;
$L__BB5_53:
	setp.gt.u32 	%p28, %r5, 1;
	bar.sync 	0;
	@%p28 bra 	$L__BB5_55;
	ld.shared.u64 	%rd156, [%r4];
	ld.shared.u64 	%rd157, [%r4+16];
	add.s64 	%rd158, %rd157, %rd156;
	st.shared.u64 	[%r4], %rd158;
$L__BB5_55:
	setp.ne.s32 	%p29, %r5, 0;
	bar.sync 	0;
	mov.b64 	%rd312, 0;
	@%p29 bra 	$L__BB5_57;
	ld.shared.u64 	%rd160, [%r4];
	ld.shared.u64 	%rd161, [%r4+8];
	add.s64 	%rd162, %rd161, %rd160;
	st.global.u32 	[%rd20], %rd162;
	shr.u64 	%rd312, %rd162, 32;
$L__BB5_57:
	setp.gt.u32 	%p30, %r5, 7;
	bar.sync 	0;
	add.s32 	%r12, %r11, %r3;
	mul.wide.u32 	%rd163, %r12, 4;
	add.s64 	%rd23, %rd1, %rd163;
	ld.global.u32 	%rd164, [%rd23];
	add.s64 	%rd165, %rd312, %rd164;
	st.shared.u64 	[%r4], %rd165;
	mov.b32 	%r32, 0;
	st.global.u32 	[%rd23], %r32;
	bar.sync 	0;
	@%p30 bra 	$L__BB5_59;
	ld.shared.u64 	%rd166, [%r4];
	ld.shared.u64 	%rd167, [%r4+64];
	add.s64 	%rd168, %rd167, %rd166;
	st.shared.u64 	[%r4], %rd168;
$L__BB5_59:
	setp.gt.u32 	%p31, %r5, 3;
	bar.sync 	0;
	@%p31 bra 	$L__BB5_61;
	ld.shared.u64 	%rd169, [%r4];
	ld.shared.u64 	%rd170, [%r4+32];
	add.s64 	%rd171, %rd170, %rd169;
	st.shared.u64 	[%r4], %rd171;
$L__BB5_61:
	setp.gt.u32 	%p32, %r5, 1;
	bar.sync 	0;
	@%p32 bra 	$L__BB5_63;
	ld.shared.u64 	%rd172, [%r4];
	ld.shared.u64 	%rd173, [%r4+16];
	add.s64 	%rd174, %rd173, %rd172;
	st.shared.u64 	[%r4], %rd174;
$L__BB5_63:
	setp.ne.s32 	%p33, %r5, 0;
	bar.sync 	0;
	mov.b64 	%rd313, 0;
	@%p33 bra 	$L__BB5_65;
	ld.shared.u64 	%rd176, [%r4];
	ld.shared.u64 	%rd177, [%r4+8];
	add.s64 	%rd178, %rd177, %rd176;
	st.global.u32 	[%rd23], %rd178;
	shr.u64 	%rd313, %rd178, 32;
$L__BB5_65:
	setp.gt.u32 	%p34, %r5, 7;
	bar.sync 	0;
	add.s32 	%r13, %r12, %r3;
	mul.wide.u32 	%rd179, %r13, 4;
	add.s64 	%rd26, %rd1, %rd179;
	ld.global.u32 	%rd180, [%rd26];
	add.s64 	%rd181, %rd313, %rd180;
	st.shared.u64 	[%r4], %rd181;
	mov.b32 	%r33, 0;
	st.global.u32 	[%rd26], %r33;
	bar.sync 	0;
	@%p34 bra 	$L__BB5_67;
	ld.shared.u64 	%rd182, [%r4];
	ld.shared.u64 	%rd183, [%r4+64];
	add.s64 	%rd184, %rd183, %rd182;
	st.shared.u64 	[%r4], %rd184;
$L__BB5_67:
	setp.gt.u32 	%p35, %r5, 3;
	bar.sync 	0;
	@%p35 bra 	$L__BB5_69;
	ld.shared.u64 	%rd185, [%r4];
	ld.shared.u64 	%rd186, [%r4+32];
	add.s64 	%rd187, %rd186, %rd185;
	st.shared.u64 	[%r4], %rd187;
$L__BB5_69:
	setp.gt.u32 	%p36, %r5, 1;
	bar.sync 	0;
	@%p36 bra 	$L__BB5_71;
	ld.shared.u64 	%rd188, [%r4];
	ld.shared.u64 	%rd189, [%r4+16];
	add.s64 	%rd190, %rd189, %rd188;
	st.shared.u64 	[%r4], %rd190;
$L__BB5_71:
	setp.ne.s32 	%p37, %r5, 0;
	bar.sync 	0;
	mov.b64 	%rd314, 0;
	@%p37 bra 	$L__BB5_73;
	ld.shared.u64 	%rd192, [%r4];
	ld.shared.u64 	%rd193, [%r4+8];
	add.s64 	%rd194, %rd193, %rd192;
	st.global.u32 	[%rd26], %rd194;
	shr.u64 	%rd314, %rd194, 32;
$L__BB5_73:
	setp.gt.u32 	%p38, %r5, 7;
	bar.sync 	0;
	add.s32 	%r14, %r13, %r3;
	mul.wide.u32 	%rd195, %r14, 4;
	add.s64 	%rd29, %rd1, %rd195;
	ld.global.u32 	%rd196, [%rd29];
	add.s64 	%rd197, %rd314, %rd196;
	st.shared.u64 	[%r4], %rd197;
	mov.b32 	%r34, 0;
	st.global.u32 	[%rd29], %r34;
	bar.sync 	0;
	@%p38 bra 	$L__BB5_75;
	ld.shared.u64 	%rd198, [%r4];
	ld.shared.u64 	%rd199, [%r4+64];
	add.s64 	%rd200, %rd199, %rd198;
	st.shared.u64 	[%r4], %rd200;
$L__BB5_75:
	setp.gt.u32 	%p39, %r5, 3;
	bar.sync 	0;
	@%p39 bra 	$L__BB5_77;
	ld.shared.u64 	%rd201, [%r4];
	ld.shared.u64 	%rd202, [%r4+32];
	add.s64 	%rd203, %rd202, %rd201;
	st.shared.u64 	[%r4], %rd203;
$L__BB5_77:
	setp.gt.u32 	%p40, %r5, 1;
	bar.sync 	0;
	@%p40 bra 	$L__BB5_79;
	ld.shared.u64 	%rd204, [%r4];
	ld.shared.u64 	%rd205, [%r4+16];
	add.s64 	%rd206, %rd205, %rd204;
	st.shared.u64 	[%r4], %rd206;
$L__BB5_79:
	setp.ne.s32 	%p41, %r5, 0;
	bar.sync 	0;
	mov.b64 	%rd315, 0;
	@%p41 bra 	$L__BB5_81;
	ld.shared.u64 	%rd208, [%r4];
	ld.shared.u64 	%rd209, [%r4+8];
	add.s64 	%rd210, %rd209, %rd208;
	st.global.u32 	[%rd29], %rd210;
	shr.u64 	%rd315, %rd210, 32;
$L__BB5_81:
	setp.gt.u32 	%p42, %r5, 7;
	bar.sync 	0;
	add.s32 	%r15, %r14, %r3;
	mul.wide.u32 	%rd211, %r15, 4;
	add.s64 	%rd32, %rd1, %rd211;
	ld.global.u32 	%rd212, [%rd32];
	add.s64 	%rd213, %rd315, %rd212;
	st.shared.u64 	[%r4], %rd213;
	mov.b32 	%r35, 0;
	st.global.u32 	[%rd32], %r35;
	bar.sync 	0;
	@%p42 bra 	$L__BB5_83;
	ld.shared.u64 	%rd214, [%r4];
	ld.shared.u64 	%rd215, [%r4+64];
	add.s64 	%rd216, %rd215, %rd214;
	st.shared.u64 	[%r4], %rd216;
$L__BB5_83:
	setp.gt.u32 	%p43, %r5, 3;
	bar.sync 	0;
	@%p43 bra 	$L__BB5_85;
	ld.shared.u64 	%rd217, [%r4];
	ld.shared.u64 	%rd218, [%r4+32];
	add.s64 	%rd219, %rd218, %rd217;
	st.shared.u64 	[%r4], %rd219;
$L__BB5_85:
	setp.gt.u32 	%p44, %r5, 1;
	bar.sync 	0;
	@%p44 bra 	$L__BB5_87;
	ld.shared.u64 	%rd220, [%r4];
	ld.shared.u64 	%rd221, [%r4+16];
	add.s64 	%rd222, %rd221, %rd220;
	st.shared.u64 	[%r4], %rd222;
$L__BB5_87:
	setp.ne.s32 	%p45, %r5, 0;
	bar.sync 	0;
	mov.b64 	%rd316, 0;
	@%p45 bra 	$L__BB5_89;
	ld.shared.u64 	%rd224, [%r4];
	ld.shared.u64 	%rd225, [%r4+8];
	add.s64 	%rd226, %rd225, %rd224;
	st.global.u32 	[%rd32], %rd226;
	shr.u64 	%rd316, %rd226, 32;
$L__BB5_89:
	setp.gt.u32 	%p46, %r5, 7;
	bar.sync 	0;
	add.s32 	%r16, %r15, %r3;
	mul.wide.u32 	%rd227, %r16, 4;
	add.s64 	%rd35, %rd1, %rd227;
	ld.global.u32 	%rd228, [%rd35];
	add.s64 	%rd229, %rd316, %rd228;
	st.shared.u64 	[%r4], %rd229;
	mov.b32 	%r36, 0;
	st.global.u32 	[%rd35], %r36;
	bar.sync 	0;
	@%p46 bra 	$L__BB5_91;
	ld.shared.u64 	%rd230, [%r4];
	ld.shared.u64 	%rd231, [%r4+64];
	add.s64 	%rd232, %rd231, %rd230;
	st.shared.u64 	[%r4], %rd232;
$L__BB5_91:
	setp.gt.u32 	%p47, %r5, 3;
	bar.sync 	0;
	@%p47 bra 	$L__BB5_93;
	ld.shared.u64 	%rd233, [%r4];
	ld.shared.u64 	%rd234, [%r4+32];
	add.s64 	%rd235, %rd234, %rd233;
	st.shared.u64 	[%r4], %rd235;
$L__BB5_93:
	setp.gt.u32 	%p48, %r5, 1;
	bar.sync 	0;
	@%p48 bra 	$L__BB5_95;
	ld.shared.u64 	%rd236, [%r4];
	ld.shared.u64 	%rd237, [%r4+16];
	add.s64 	%rd238, %rd237, %rd236;
	st.shared.u64 	[%r4], %rd238;
$L__BB5_95:
	setp.ne.s32 	%p49, %r5, 0;
	bar.sync 	0;
	mov.b64 	%rd317, 0;
	@%p49 bra 	$L__BB5_97;
	ld.shared.u64 	%rd240, [%r4];
	ld.shared.u64 	%rd241, [%r4+8];
	add.s64 	%rd242, %rd241, %rd240;
	st.global.u32 	[%rd35], %rd242;
	shr.u64 	%rd317, %rd242, 32;
$L__BB5_97:
	setp.gt.u32 	%p50, %r5, 7;
	bar.sync 	0;
	add.s32 	%r17, %r16, %r3;
	mul.wide.u32 	%rd243, %r17, 4;
	add.s64 	%rd38, %rd1, %rd243;
	ld.global.u32 	%rd244, [%rd38];
	add.s64 	%rd245, %rd317, %rd244;
	st.shared.u64 	[%r4], %rd245;
	mov.b32 	%r37, 0;
	st.global.u32 	[%rd38], %r37;
	bar.sync 	0;
	@%p50 bra 	$L__BB5_99;
	ld.shared.u64 	%rd246, [%r4];
	ld.shared.u64 	%rd247, [%r4+64];
	add.s64 	%rd248, %rd247, %rd246;
	st.shared.u64 	[%r4], %rd248;
$L__BB5_99:
	setp.gt.u32 	%p51, %r5, 3;
	bar.sync 	0;
	@%p51 bra 	$L__BB5_101;
	ld.shared.u64 	%rd249, [%r4];
	ld.shared.u64 	%rd250, [%r4+32];
	add.s64 	%rd251, %rd250, %rd249;
	st.shared.u64 	[%r4], %rd251;
$L__BB5_101:
	setp.gt.u32 	%p52, %r5, 1;
	bar.sync 	0;
	@%p52 bra 	$L__BB5_103;
	ld.shared.u64 	%rd252, [%r4];
	ld.shared.u64 	%rd253, [%r4+16];
	add.s64 	%rd254, %rd253, %rd252;
	st.shared.u64 	[%r4], %rd254;
$L__BB5_103:
	setp.ne.s32 	%p53, %r5, 0;
	bar.sync 	0;
	mov.b64 	%rd318, 0;
	@%p53 bra 	$L__BB5_105;
	ld.shared.u64 	%rd256, [%r4];
	ld.shared.u64 	%rd257, [%r4+8];
	add.s64 	%rd258, %rd257, %rd256;
	st.global.u32 	[%rd38], %rd258;
	shr.u64 	%rd318, %rd258, 32;
$L__BB5_105:
	setp.gt.u32 	%p54, %r5, 7;
	bar.sync 	0;
	add.s32 	%r18, %r17, %r3;
	mul.wide.u32 	%rd259, %r18, 4;
	add.s64 	%rd41, %rd1, %rd259;
	ld.global.u32 	%rd260, [%rd41];
	add.s64 	%rd261, %rd318, %rd260;
	st.shared.u64 	[%r4], %rd261;
	mov.b32 	%r38, 0;
	st.global.u32 	[%rd41], %r38;
	bar.sync 	0;
	@%p54 bra 	$L__BB5_107;
	ld.shared.u64 	%rd262, [%r4];
	ld.shared.u64 	%rd263, [%r4+64];
	add.s64 	%rd264, %rd263, %rd262;
	st.shared.u64 	[%r4], %rd264;
$L__BB5_107:
	setp.gt.u32 	%p55, %r5, 3;
	bar.sync 	0;
	@%p55 bra 	$L__BB5_109;
	ld.shared.u64 	%rd265, [%r4];
	ld.shared.u64 	%rd266, [%r4+32];
	add.s64 	%rd267, %rd266, %rd265;
	st.shared.u64 	[%r4], %rd267;
$L__BB5_109:
	setp.gt.u32 	%p56, %r5, 1;
	bar.sync 	0;
	@%p56 bra 	$L__BB5_111;
	ld.shared.u64 	%rd268, [%r4];
	ld.shared.u64 	%rd269, [%r4+16];
	add.s64 	%rd270, %rd269, %rd268;
	st.shared.u64 	[%r4], %rd270;
$L__BB5_111:
	setp.ne.s32 	%p57, %r5, 0;
	bar.sync 	0;
	mov.b64 	%rd319, 0;
	@%p57 bra 	$L__BB5_113;
	ld.shared.u64 	%rd272, [%r4];
	ld.shared.u64 	%rd273, [%r4+8];
	add.s64 	%rd274, %rd273, %rd272;
	st.global.u32 	[%rd41], %rd274;
	shr.u64 	%rd319, %rd274, 32;
$L__BB5_113:
	setp.gt.u32 	%p58, %r5, 7;
	bar.sync 	0;
	add.s32 	%r19, %r18, %r3;
	mul.wide.u32 	%rd275, %r19, 4;
	add.s64 	%rd44, %rd1, %rd275;
	ld.global.u32 	%rd276, [%rd44];
	add.s64 	%rd277, %rd319, %rd276;
	st.shared.u64 	[%r4], %rd277;
	mov.b32 	%r39, 0;
	st.global.u32 	[%rd44], %r39;
	bar.sync 	0;
	@%p58 bra 	$L__BB5_115;
	ld.shared.u64 	%rd278, [%r4];
	ld.shared.u64 	%rd279, [%r4+64];
	add.s64 	%rd280, %rd279, %rd278;
	st.shared.u64 	[%r4], %rd280;
$L__BB5_115:
	setp.gt.u32 	%p59, %r5, 3;
	bar.sync 	0;
	@%p59 bra 	$L__BB5_117;
	ld.shared.u64 	%rd281, [%r4];
	ld.shared.u64 	%rd282, [%r4+32];
	add.s64 	%rd283, %rd282, %rd281;
	st.shared.u64 	[%r4], %rd283;
$L__BB5_117:
	setp.gt.u32 	%p60, %r5, 1;
	bar.sync 	0;
	@%p60 bra 	$L__BB5_119;
	ld.shared.u64 	%rd284, [%r4];
	ld.shared.u64 	%rd285, [%r4+16];
	add.s64 	%rd286, %rd285, %rd284;
	st.shared.u64 	[%r4], %rd286;
$L__BB5_119:
	setp.ne.s32 	%p61, %r5, 0;
	bar.sync 	0;
	mov.b64 	%rd320, 0;
	@%p61 bra 	$L__BB5_121;
	ld.shared.u64 	%rd288, [%r4];
	ld.shared.u64 	%rd289, [%r4+8];
	add.s64 	%rd290, %rd289, %rd288;
	st.global.u32 	[%rd44], %rd290;
	shr.u64 	%rd320, %rd290, 32;
$L__BB5_121:
	setp.gt.u32 	%p62, %r5, 7;
	bar.sync 	0;
	add.s32 	%r40, %r19, %r3;
	mul.wide.u32 	%rd291, %r40, 4;
	add.s64 	%rd47, %rd1, %rd291;
	ld.global.u32 	%rd292, [%rd47];
	add.s64 	%rd293, %rd320, %rd292;
	st.shared.u64 	[%r4], %rd293;
	mov.b32 	%r41, 0;
	st.global.u32 	[%rd47], %r41;
	bar.sync 	0;
	@%p62 bra 	$L__BB5_123;
	ld.shared.u64 	%rd294, [%r4];
	ld.shared.u64 	%rd295, [%r4+64];
	add.s64 	%rd296, %rd295, %rd294;
	st.shared.u64 	[%r4], %rd296;
$L__BB5_123:
	setp.gt.u32 	%p63, %r5, 3;
	bar.sync 	0;
	@%p63 bra 	$L__BB5_125;
	ld.shared.u64 	%rd297, [%r4];
	ld.shared.u64 	%rd298, [%r4+32];
	add.s64 	%rd299, %rd298, %rd297;
	st.shared.u64 	[%r4], %rd299;
$L__BB5_125:
	setp.gt.u32 	%p64, %r5, 1;
	bar.sync 	0;
	@%p64 bra 	$L__BB5_127;
	ld.shared.u64 	%rd300, [%r4];
	ld.shared.u64 	%rd301, [%r4+16];
	add.s64 	%rd302, %rd301, %rd300;
	st.shared.u64 	[%r4], %rd302;
$L__BB5_127:
	setp.ne.s32 	%p65, %r5, 0;
	bar.sync 	0;
	@%p65 bra 	$L__BB5_129;
	ld.shared.u64 	%rd303, [%r4];
	ld.shared.u64 	%rd304, [%r4+8];
	add.s64 	%rd305, %rd304, %rd303;
	st.global.u32 	[%rd47], %rd305;
$L__BB5_129:
	bar.sync 	0;
$L__BB5_130:
	ret;

}
	// .globl	_Z23kernel_crt_additions_v2PjS_S_
.visible .entry _Z23kernel_crt_additions_v2PjS_S_(
	.param .u64 .ptr .align 1 _Z23kernel_crt_additions_v2PjS_S__param_0,
	.param .u64 .ptr .align 1 _Z23kernel_crt_additions_v2PjS_S__param_1,
	.param .u64 .ptr .align 1 _Z23kernel_crt_additions_v2PjS_S__param_2
)
{
	.reg .pred 	%p<66>;
	.reg .b32 	%r<42>;
	.reg .b64 	%rd<321>;
	// demoted variable
	.shared .align 8 .b8 _ZZ23kernel_crt_additions_v2PjS_S_E9sharedSum[2048];
	ld.param.u64 	%rd48, [_Z23kernel_crt_additions_v2PjS_S__param_1];
	ld.param.u64 	%rd49, [_Z23kernel_crt_additions_v2PjS_S__param_2];
	cvta.to.global.u64 	%rd1, %rd48;
	cvta.to.global.u64 	%rd50, %rd49;
	mov.u32 	%r1, %tid.x;
	mov.u32 	%r20, %ctaid.x;
	mov.u32 	%r21, %ntid.x;
	mad.lo.s32 	%r2, %r20, %r21, %r1;
	ld.global.nc.u32 	%r3, [%rd50+20];
	shl.b32 	%r22, %r1, 3;
	mov.u32 	%r23, _ZZ23kernel_crt_additions_v2PjS_S_E9sharedSum;
	add.s32 	%r4, %r23, %r22;
	mov.b64 	%rd51, 0;
	st.shared.u64 	[%r4], %rd51;
	ld.global.nc.u32 	%r24, [%rd50];
	setp.ge.u32 	%p1, %r2, %r24;
	@%p1 bra 	$L__BB6_130;
	and.b32  	%r5, %r1, 15;
	setp.gt.u32 	%p2, %r5, 7;
	mul.wide.u32 	%rd52, %r2, 4;
	add.s64 	%rd2, %rd1, %rd52;
	ld.global.u32 	%rd53, [%rd2];
	st.shared.u64 	[%r4], %rd53;
	mov.b32 	%r25, 0;
	st.global.u32 	[%rd2], %r25;
	bar.sync 	0;
	@%p2 bra 	$L__BB6_3;
	ld.shared.u64 	%rd54, [%r4];
	ld.shared.u64 	%rd55, [%r4+64];
	add.s64 	%rd56, %rd55, %rd54;
	st.shared.u64 	[%r4], %rd56;
$L__BB6_3:
	setp.gt.u32 	%p3, %r5, 3;
	bar.sync 	0;
	@%p3 bra 	$L__BB6_5;
	ld.shared.u64 	%rd57, [%r4];
	ld.shared.u64 	%rd58, [%r4+32];
	add.s64 	%rd59, %rd58, %rd57;
	st.shared.u64 	[%r4], %rd59;
$L__BB6_5:
	setp.gt.u32 	%p4, %r5, 1;
	bar.sync 	0;
	@%p4 bra 	$L__BB6_7;
	ld.shared.u64 	%rd60, [%r4];
	ld.shared.u64 	%rd61, [%r4+16];
	add.s64 	%rd62, %rd61, %rd60;
	st.shared.u64 	[%r4], %rd62;
$L__BB6_7:
	setp.ne.s32 	%p5, %r5, 0;
	bar.sync 	0;
	mov.b64 	%rd306, 0;
	@%p5 bra 	$L__BB6_9;
	ld.shared.u64 	%rd64, [%r4];
	ld.shared.u64 	%rd65, [%r4+8];
	add.s64 	%rd66, %rd65, %rd64;
	st.global.u32 	[%rd2], %rd66;
	shr.u64 	%rd306, %rd66, 32;
$L__BB6_9:
	setp.gt.u32 	%p6, %r5, 7;
	bar.sync 	0;
	add.s32 	%r6, %r3, %r2;
	mul.wide.u32 	%rd67, %r6, 4;
	add.s64 	%rd5, %rd1, %rd67;
	ld.global.u32 	%rd68, [%rd5];
	add.s64 	%rd69, %rd306, %rd68;
	st.shared.u64 	[%r4], %rd69;
	mov.b32 	%r26, 0;
	st.global.u32 	[%rd5], %r26;
	bar.sync 	0;
	@%p6 bra 	$L__BB6_11;
	ld.shared.u64 	%rd70, [%r4];
	ld.shared.u64 	%rd71, [%r4+64];
	add.s64 	%rd72, %rd71, %rd70;
	st.shared.u64 	[%r4], %rd72;
$L__BB6_11:
	setp.gt.u32 	%p7, %r5, 3;
	bar.sync 	0;
	@%p7 bra 	$L__BB6_13;
	ld.shared.u64 	%rd73, [%r4];
	ld.shared.u64 	%rd74, [%r4+32];
	add.s64 	%rd75, %rd74, %rd73;
	st.shared.u64 	[%r4], %rd75;
$L__BB6_13:
	setp.gt.u32 	%p8, %r5, 1;
	bar.sync 	0;
	@%p8 bra 	$L__BB6_15;
	ld.shared.u64 	%rd76, [%r4];
	ld.shared.u64 	%rd77, [%r4+16];
	add.s64 	%rd78, %rd77, %rd76;
	st.shared.u64 	[%r4], %rd78;
$L__BB6_15:
	setp.ne.s32 	%p9, %r5, 0;
	bar.sync 	0;
	mov.b64 	%rd307, 0;
	@%p9 bra 	$L__BB6_17;
	ld.shared.u64 	%rd80, [%r4];
	ld.shared.u64 	%rd81, [%r4+8];
	add.s64 	%rd82, %rd81, %rd80;
	st.global.u32 	[%rd5], %rd82;
	shr.u64 	%rd307, %rd82, 32;
$L__BB6_17:
	setp.gt.u32 	%p10, %r5, 7;
	bar.sync 	0;
	add.s32 	%r7, %r6, %r3;
	mul.wide.u32 	%rd83, %r7, 4;
	add.s64 	%rd8, %rd1, %rd83;
	ld.global.u32 	%rd84, [%rd8];
	add.s64 	%rd85, %rd307, %rd84;
	st.shared.u64 	[%r4], %rd85;
	mov.b32 	%r27, 0;
	st.global.u32 	[%rd8], %r27;
	bar.sync 	0;
	@%p10 bra 	$L__BB6_19;
	ld.shared.u64 	%rd86, [%r4];
	ld.shared.u64 	%rd87, [%r4+64];
	add.s64 	%rd88, %rd87, %rd86;
	st.shared.u64 	[%r4], %rd88;
$L__BB6_19:
	setp.gt.u32 	%p11, %r5, 3;
	bar.sync 	0;
	@%p11 bra 	$L__BB6_21;
	ld.shared.u64 	%rd89, [%r4];
	ld.shared.u64 	%rd90, [%r4+32];
	add.s64 	%rd91, %rd90, %rd89;
	st.shared.u64 	[%r4], %rd91;
$L__BB6_21:
	setp.gt.u32 	%p12, %r5, 1;
	bar.sync 	0;
	@%p12 bra 	$L__BB6_23;
	ld.shared.u64 	%rd92, [%r4];
	ld.shared.u64 	%rd93, [%r4+16];
	add.s64 	%rd94, %rd93, %rd92;
	st.shared.u64 	[%r4], %rd94;
$L__BB6_23:
	setp.ne.s32 	%p13, %r5, 0;
	bar.sync 	0;
	mov.b64 	%rd308, 0;
	@%p13 bra 	$L__BB6_25;
	ld.shared.u64 	%rd96, [%r4];
	ld.shared.u64 	%rd97, [%r4+8];
	add.s64 	%rd98, %rd97, %rd96;
	st.global.u32 	[%rd8], %rd98;
	shr.u64 	%rd308, %rd98, 32;
$L__BB6_25:
	setp.gt.u32 	%p14, %r5, 7;
	bar.sync 	0;
	add.s32 	%r8, %r7, %r3;
	mul.wide.u32 	%rd99, %r8, 4;
	add.s64 	%rd11, %rd1, %rd99;
	ld.global.u32 	%rd100, [%rd11];
	add.s64 	%rd101, %rd308, %rd100;
	st.shared.u64 	[%r4], %rd101;
	mov.b32 	%r28, 0;
	st.global.u32 	[%rd11], %r28;
	bar.sync 	0;
	@%p14 bra 	$L__BB6_27;
	ld.shared.u64 	%rd102, [%r4];
	ld.shared.u64 	%rd103, [%r4+64];
	add.s64 	%rd104, %rd103, %rd102;
	st.shared.u64 	[%r4], %rd104;
$L__BB6_27:
	setp.gt.u32 	%p15, %r5, 3;
	bar.sync 	0;
	@%p15 bra 	$L__BB6_29;
	ld.shared.u64 	%rd105, [%r4];
	ld.shared.u64 	%rd106, [%r4+32];
	add.s64 	%rd107, %rd106, %rd105;
	st.shared.u64 	[%r4], %rd107;
$L__BB6_29:
	setp.gt.u32 	%p16, %r5, 1;
	bar.sync 	0;
	@%p16 bra 	$L__BB6_31;
	ld.shared.u64 	%rd108, [%r4];
	ld.shared.u64 	%rd109, [%r4+16];
	add.s64 	%rd110, %rd109, %rd108;
	st.shared.u64 	[%r4], %rd110;
$L__BB6_31:
	setp.ne.s32 	%p17, %r5, 0;
	bar.sync 	0;
	mov.b64 	%rd309, 0;
	@%p17 bra 	$L__BB6_33;
	ld.shared.u64 	%rd112, [%r4];
	ld.shared.u64 	%rd113, [%r4+8];
	add.s64 	%rd114, %rd113, %rd112;
	st.global.u32 	[%rd11], %rd114;
	shr.u64 	%rd309, %rd114, 32;
$L__BB6_33:
	setp.gt.u32 	%p18, %r5, 7;
	bar.sync 	0;
	add.s32 	%r9, %r8, %r3;
	mul.wide.u32 	%rd115, %r9, 4;
	add.s64 	%rd14, %rd1, %rd115;
	ld.global.u32 	%rd116, [%rd14];
	add.s64 	%rd117, %rd309, %rd116;
	st.shared.u64 	[%r4], %rd117;
	mov.b32 	%r29, 0;
	st.global.u32 	[%rd14], %r29;
	bar.sync 	0;
	@%p18 bra 	$L__BB6_35;
	ld.shared.u64 	%rd118, [%r4];
	ld.shared.u64 	%rd119, [%r4+64];
	add.s64 	%rd120, %rd119, %rd118;
	st.shared.u64 	[%r4], %rd120;
$L__BB6_35:
	setp.gt.u32 	%p19, %r5, 3;
	bar.sync 	0;
	@%p19 bra 	$L__BB6_37;
	ld.shared.u64 	%rd121, [%r4];
	ld.shared.u64 	%rd122, [%r4+32];
	add.s64 	%rd123, %rd122, %rd121;
	st.shared.u64 	[%r4], %rd123;
$L__BB6_37:
	setp.gt.u32 	%p20, %r5, 1;
	bar.sync 	0;
	@%p20 bra 	$L__BB6_39;
	ld.shared.u64 	%rd124, [%r4];
	ld.shared.u64 	%rd125, [%r4+16];
	add.s64 	%rd126, %rd125, %rd124;
	st.shared.u64 	[%r4], %rd126;
$L__BB6_39:
	setp.ne.s32 	%p21, %r5, 0;
	bar.sync 	0;
	mov.b64 	%rd310, 0;
	@%p21 bra 	$L__BB6_41;
	ld.shared.u64 	%rd128, [%r4];
	ld.shared.u64 	%rd129, [%r4+8];
	add.s64 	%rd130, %rd129, %rd128;
	st.global.u32 	[%rd14], %rd130;
	shr.u64 	%rd310, %rd130, 32;
$L__BB6_41:
	setp.gt.u32 	%p22, %r5, 7;
	bar.sync 	0;
	add.s32 	%r10, %r9, %r3;
	mul.wide.u32 	%rd131, %r10, 4;
	add.s64 	%rd17, %rd1, %rd131;
	ld.global.u32 	%rd132, [%rd17];
	add.s64 	%rd133, %rd310, %rd132;
	st.shared.u64 	[%r4], %rd133;
	mov.b32 	%r30, 0;
	st.global.u32 	[%rd17], %r30;
	bar.sync 	0;
	@%p22 bra 	$L__BB6_43;
	ld.shared.u64 	%rd134, [%r4];
	ld.shared.u64 	%rd135, [%r4+64];
	add.s64 	%rd136, %rd135, %rd134;
	st.shared.u64 	[%r4], %rd136;
$L__BB6_43:
	setp.gt.u32 	%p23, %r5, 3;
	bar.sync 	0;
	@%p23 bra 	$L__BB6_45;
	ld.shared.u64 	%rd137, [%r4];
	ld.shared.u64 	%rd138, [%r4+32];
	add.s64 	%rd139, %rd138, %rd137;
	st.shared.u64 	[%r4], %rd139;
$L__BB6_45:
	setp.gt.u32 	%p24, %r5, 1;
	bar.sync 	0;
	@%p24 bra 	$L__BB6_47;
	ld.shared.u64 	%rd140, [%r4];
	ld.shared.u64 	%rd141, [%r4+16];
	add.s64 	%rd142, %rd141, %rd140;
	st.shared.u64 	[%r4], %rd142;
$L__BB6_47:
	setp.ne.s32 	%p25, %r5, 0;
	bar.sync 	0;
	mov.b64 	%rd311, 0;
	@%p25 bra 	$L__BB6_49;
	ld.shared.u64 	%rd144, [%r4];
	ld.shared.u64 	%rd145, [%r4+8];
	add.s64 	%rd146, %rd145, %rd144;
	st.global.u32 	[%rd17], %rd146;
	shr.u64 	%rd311, %rd146, 32;
$L__BB6_49:
	setp.gt.u32 	%p26, %r5, 7;
	bar.sync 	0;
	add.s32 	%r11, %r10, %r3;
	mul.wide.u32 	%rd147, %r11, 4;
	add.s64 	%rd20, %rd1, %rd147;
	ld.global.u32 	%rd148, [%rd20];
	add.s64 	%rd149, %rd311, %rd148;
	st.shared.u64 	[%r4], %rd149;
	mov.b32 	%r31, 0;
	st.global.u32 	[%rd20], %r31;
	bar.sync 	0;
	@%p26 bra 	$L__BB6_51;
	ld.shared.u64 	%rd150, [%r4];
	ld.shared.u64 	%rd151, [%r4+64];
	add.s64 	%rd152, %rd151, %rd150;
	st.shared.u64 	[%r4], %rd152;
$L__BB6_51:
	setp.gt.u32 	%p27, %r5, 3;
	bar.sync 	0;
	@%p27 bra 	$L__BB6_53;
	ld.shared.u64 	%rd153, [%r4];
	ld.shared.u64 	%rd154, [%r4+32];
	add.s64 	%rd155, %rd154, %rd153;
	st.shared.u64 	[%r4], %rd155;
$L__BB6_53:
	setp.gt.u32 	%p28, %r5, 1;
	bar.sync 	0;
	@%p28 bra 	$L__BB6_55;
	ld.shared.u64 	%rd156, [%r4];
	ld.shared.u64 	%rd157, [%r4+16];
	add.s64 	%rd158, %rd157, %rd156;
	st.shared.u64 	[%r4], %rd158;
$L__BB6_55:
	setp.ne.s32 	%p29, %r5, 0;
	bar.sync 	0;
	mov.b64 	%rd312, 0;
	@%p29 bra 	$L__BB6_57;
	ld.shared.u64 	%rd160, [%r4];
	ld.shared.u64 	%rd161, [%r4+8];
	add.s64 	%rd162, %rd161, %rd160;
	st.global.u32 	[%rd20], %rd162;
	shr.u64 	%rd312, %rd162, 32;
$L__BB6_57:
	setp.gt.u32 	%p30, %r5, 7;
	bar.sync 	0;
	add.s32 	%r12, %r11, %r3;
	mul.wide.u32 	%rd163, %r12, 4;
	add.s64 	%rd23, %rd1, %rd163;
	ld.global.u32 	%rd164, [%rd23];
	add.s64 	%rd165, %rd312, %rd164;
	st.shared.u64 	[%r4], %rd165;
	mov.b32 	%r32, 0;
	st.global.u32 	[%rd23], %r32;
	bar.sync 	0;
	@%p30 bra 	$L__BB6_59;
	ld.shared.u64 	%rd166, [%r4];
	ld.shared.u64 	%rd167, [%r4+64];
	add.s64 	%rd168, %rd167, %rd166;
	st.shared.u64 	[%r4], %rd168;
$L__BB6_59:
	setp.gt.u32 	%p31, %r5, 3;
	bar.sync 	0;
	@%p31 bra 	$L__BB6_61;
	ld.shared.u64 	%rd169, [%r4];
	ld.shared.u64 	%rd170, [%r4+32];
	add.s64 	%rd171, %rd170, %rd169;
	st.shared.u64 	[%r4], %rd171;
$L__BB6_61:
	setp.gt.u32 	%p32, %r5, 1;
	bar.sync 	0;
	@%p32 bra 	$L__BB6_63;
	ld.shared.u64 	%rd172, [%r4];
	ld.shared.u64 	%rd173, [%r4+16];
	add.s64 	%rd174, %rd173, %rd172;
	st.shared.u64 	[%r4], %rd174;
$L__BB6_63:
	setp.ne.s32 	%p33, %r5, 0;
	bar.sync 	0;
	mov.b64 	%rd313, 0;
	@%p33 bra 	$L__BB6_65;
	ld.shared.u64 	%rd176, [%r4];
	ld.shared.u64 	%rd177, [%r4+8];
	add.s64 	%rd178, %rd177, %rd176;
	st.global.u32 	[%rd23], %rd178;
	shr.u64 	%rd313, %rd178, 32;
$L__BB6_65:
	setp.gt.u32 	%p34, %r5, 7;
	bar.sync 	0;
	add.s32 	%r13, %r12, %r3;
	mul.wide.u32 	%rd179, %r13, 4;
	add.s64 	%rd26, %rd1, %rd179;
	ld.global.u32 	%rd180, [%rd26];
	add.s64 	%rd181, %rd313, %rd180;
	st.shared.u64 	[%r4], %rd181;
	mov.b32 	%r33, 0;
	st.global.u32 	[%rd26], %r33;
	bar.sync 	0;
	@%p34 bra 	$L__BB6_67;
	ld.shared.u64 	%rd182, [%r4];
	ld.shared.u64 	%rd183, [%r4+64];
	add.s64 	%rd184, %rd183, %rd182;
	st.shared.u64 	[%r4], %rd184;
$L__BB6_67:
	setp.gt.u32 	%p35, %r5, 3;
	bar.sync 	0;
	@%p35 bra 	$L__BB6_69;
	ld.shared.u64 	%rd185, [%r4];
	ld.shared.u64 	%rd186, [%r4+32];
	add.s64 	%rd187, %rd186, %rd185;
	st.shared.u64 	[%r4], %rd187;
$L__BB6_69:
	setp.gt.u32 	%p36, %r5, 1;
	bar.sync 	0;
	@%p36 bra 	$L__BB6_71;
	ld.shared.u64 	%rd188, [%r4];
	ld.shared.u64 	%rd189, [%r4+16];
	add.s64 	%rd190, %rd189, %rd188;
	st.shared.u64 	[%r4], %rd190;
$L__BB6_71:
	setp.ne.s32 	%p37, %r5, 0;
	bar.sync 	0;
	mov.b64 	%rd314, 0;
	@%p37 bra 	$L__BB6_73;
	ld.shared.u64 	%rd192, [%r4];
	ld.shared.u64 	%rd193, [%r4+8];
	add.s64 	%rd194, %rd193, %rd192;
	st.global.u32 	[%rd26], %rd194;
	shr.u64 	%rd314, %rd194, 32;
$L__BB6_73:
	setp.gt.u32 	%p38, %r5, 7;
	bar.sync 	0;
	add.s32 	%r14, %r13, %r3;
	mul.wide.u32 	%rd195, %r14, 4;
	add.s64 	%rd29, %rd1, %rd195;
	ld.global.u32 	%rd196, [%rd29];
	add.s64 	%rd197, %rd314, %rd196;
	st.shared.u64 	[%r4], %rd197;
	mov.b32 	%r34, 0;
	st.global.u32 	[%rd29], %r34;
	bar.sync 	0;
	@%p38 bra 	$L__BB6_75;
	ld.shared.u64 	%rd198, [%r4];
	ld.shared.u64 	%rd199, [%r4+64];
	add.s64 	%rd200, %rd199, %rd198;
	st.shared.u64 	[%r4], %rd200;
$L__BB6_75:
	setp.gt.u32 	%p39, %r5, 3;
	bar.sync 	0;
	@%p39 bra 	$L__BB6_77;
	ld.shared.u64 	%rd201, [%r4];
	ld.shared.u64 	%rd202, [%r4+32];
	add.s64 	%rd203, %rd202, %rd201;
	st.shared.u64 	[%r4], %rd203;
$L__BB6_77:
	setp.gt.u32 	%p40, %r5, 1;
	bar.sync 	0;
	@%p40 bra 	$L__BB6_79;
	ld.shared.u64 	%rd204, [%r4];
	ld.shared.u64 	%rd205, [%r4+16];
	add.s64 	%rd206, %rd205, %rd204;
	st.shared.u64 	[%r4], %rd206;
$L__BB6_79:
	setp.ne.s32 	%p41, %r5, 0;
	bar.sync 	0;
	mov.b64 	%rd315, 0;
	@%p41 bra 	$L__BB6_81;
	ld.shared.u64 	%rd208, [%r4];
	ld.shared.u64 	%rd209, [%r4+8];
	add.s64 	%rd210, %rd209, %rd208;
	st.global.u32 	[%rd29], %rd210;
	shr.u64 	%rd315, %rd210, 32;
$L__BB6_81:
	setp.gt.u32 	%p42, %r5, 7;
	bar.sync 	0;
	add.s32 	%r15, %r14, %r3;
	mul.wide.u32 	%rd211, %r15, 4;
	add.s64 	%rd32, %rd1, %rd211;
	ld.global.u32 	%rd212, [%rd32];
	add.s64 	%rd213, %rd315, %rd212;
	st.shared.u64 	[%r4], %rd213;
	mov.b32 	%r35, 0;
	st.global.u32 	[%rd32], %r35;
	bar.sync 	0;
	@%p42 bra 	$L__BB6_83;
	ld.shared.u64 	%rd214, [%r4];
	ld.shared.u64 	%rd215, [%r4+64];
	add.s64 	%rd216, %rd215, %rd214;
	st.shared.u64 	[%r4], %rd216;
$L__BB6_83:
	setp.gt.u32 	%p43, %r5, 3;
	bar.sync 	0;
	@%p43 bra 	$L__BB6_85;
	ld.shared.u64 	%rd217, [%r4];
	ld.shared.u64 	%rd218, [%r4+32];
	add.s64 	%rd219, %rd218, %rd217;
	st.shared.u64 	[%r4], %rd219;
$L__BB6_85:
	setp.gt.u32 	%p44, %r5, 1;
	bar.sync 	0;
	@%p44 bra 	$L__BB6_87;
	ld.shared.u64 	%rd220, [%r4];
	ld.shared.u64 	%rd221, [%r4+16];
	add.s64 	%rd222, %rd221, %rd220;
	st.shared.u64 	[%r4], %rd222;
$L__BB6_87:
	setp.ne.s32 	%p45, %r5, 0;
	bar.sync 	0;
	mov.b64 	%rd316, 0;
	@%p45 bra 	$L__BB6_89;
	ld.shared.u64 	%rd224, [%r4];
	ld.shared.u64 	%rd225, [%r4+8];
	add.s64 	%rd226, %rd225, %rd224;
	st.global.u32 	[%rd32], %rd226;
	shr.u64 	%rd316, %rd226, 32;
$L__BB6_89:
	setp.gt.u32 	%p46, %r5, 7;
	bar.sync 	0;
	add.s32 	%r16, %r15, %r3;
	mul.wide.u32 	%rd227, %r16, 4;
	add.s64 	%rd35, %rd1, %rd227;
	ld.global.u32 	%rd228, [%rd35];
	add.s64 	%rd229, %rd316, %rd228;
	st.shared.u64 	[%r4], %rd229;
	mov.b32 	%r36, 0;
	st.global.u32 	[%rd35], %r36;
	bar.sync 	0;
	@%p46 bra 	$L__BB6_91;
	ld.shared.u64 	%rd230, [%r4];
	ld.shared.u64 	%rd231, [%r4+64];
	add.s64 	%rd232, %rd231, %rd230;
	st.shared.u64 	[%r4], %rd232;
$L__BB6_91:
	setp.gt.u32 	%p47, %r5, 3;
	bar.sync 	0;
	@%p47 bra 	$L__BB6_93;
	ld.shared.u64 	%rd233, [%r4];
	ld.shared.u64 	%rd234, [%r4+32];
	add.s64 	%rd235, %rd234, %rd233;
	st.shared.u64 	[%r4], %rd235;
$L__BB6_93:
	setp.gt.u32 	%p48, %r5, 1;
	bar.sync 	0;
	@%p48 bra 	$L__BB6_95;
	ld.shared.u64 	%rd236, [%r4];
	ld.shared.u64 	%rd237, [%r4+16];
	add.s64 	%rd238, %rd237, %rd236;
	st.shared.u64 	[%r4], %rd238;
$L__BB6_95:
	setp.ne.s32 	%p49, %r5, 0;
	bar.sync 	0;
	mov.b64 	%rd317, 0;
	@%p49 bra 	$L__BB6_97;
	ld.shared.u64 	%rd240, [%r4];
	ld.shared.u64 	%rd241, [%r4+8];
	add.s64 	%rd242, %rd241, %rd240;
	st.global.u32 	[%rd35], %rd242;
	shr.u64 	%rd317, %rd242, 32;
$L__BB6_97:
	setp.gt.u32 	%p50, %r5, 7;
	bar.sync 	0;
	add.s32 	%r17, %r16, %r3;
	mul.wide.u32 	%rd243, %r17, 4;
	add.s64 	%rd38, %rd1, %rd243;
	ld.global.u32 	%rd244, [%rd38];
	add.s64 	%rd245, %rd317, %rd244;
	st.shared.u64 	[%r4], %rd245;
	mov.b32 	%r37, 0;
	st.global.u32 	[%rd38], %r37;
	bar.sync 	0;
	@%p50 bra 	$L__BB6_99;
	ld.shared.u64 	%rd246, [%r4];
	ld.shared.u64 	%rd247, [%r4+64];
	add.s64 	%rd248, %rd247, %rd246;
	st.shared.u64 	[%r4], %rd248;
$L__BB6_99:
	setp.gt.u32 	%p51, %r5, 3;
	bar.sync 	0;
	@%p51 bra 	$L__BB6_101;
	ld.shared.u64 	%rd249, [%r4];
	ld.shared.u64 	%rd250, [%r4+32];
	add.s64 	%rd251, %rd250, %rd249;
	st.shared.u64 	[%r4], %rd251;
$L__BB6_101:
	setp.gt.u32 	%p52, %r5, 1;
	bar.sync 	0;
	@%p52 bra 	$L__BB6_103;
	ld.shared.u64 	%rd252, [%r4];
	ld.shared.u64 	%rd253, [%r4+16];
	add.s64 	%rd254, %rd253, %rd252;
	st.shared.u64 	[%r4], %rd254;
$L__BB6_103:
	setp.ne.s32 	%p53, %r5, 0;
	bar.sync 	0;
	mov.b64 	%rd318, 0;
	@%p53 bra 	$L__BB6_105;
	ld.shared.u64 	%rd256, [%r4];
	ld.shared.u64 	%rd257, [%r4+8];
	add.s64 	%rd258, %rd257, %rd256;
	st.global.u32 	[%rd38], %rd258;
	shr.u64 	%rd318, %rd258, 32;
$L__BB6_105:
	setp.gt.u32 	%p54, %r5, 7;
	bar.sync 	0;
	add.s32 	%r18, %r17, %r3;
	mul.wide.u32 	%rd259, %r18, 4;
	add.s64 	%rd41, %rd1, %rd259;
	ld.global.u32 	%rd260, [%rd41];
	add.s64 	%rd261, %rd318, %rd260;
	st.shared.u64 	[%r4], %rd261;
	mov.b32 	%r38, 0;
	st.global.u32 	[%rd41], %r38;
	bar.sync 	0;
	@%p54 bra 	$L__BB6_107;
	ld.shared.u64 	%rd262, [%r4];
	ld.shared.u64 	%rd263, [%r4+64];
	add.s64 	%rd264, %rd263, %rd262;
	st.shared.u64 	[%r4], %rd264;
$L__BB6_107:
	setp.gt.u32 	%p55, %r5, 3;
	bar.sync 	0;
	@%p55 bra 	$L__BB6_109;
	ld.shared.u64 	%rd265, [%r4];
	ld.shared.u64 	%rd266, [%r4+32];
	add.s64 	%rd267, %rd266, %rd265;
	st.shared.u64 	[%r4], %rd267;
$L__BB6_109:
	setp.gt.u32 	%p56, %r5, 1;
	bar.sync 	0;
	@%p56 bra 	$L__BB6_111;
	ld.shared.u64 	%rd268, [%r4];
	ld.shared.u64 	%rd269, [%r4+16];
	add.s64 	%rd270, %rd269, %rd268;
	st.shared.u64 	[%r4], %rd270;
$L__BB6_111:
	setp.ne.s32 	%p57, %r5, 0;
	bar.sync 	0;
	mov.b64 	%rd319, 0;
	@%p57 bra 	$L__BB6_113;
	ld.shared.u64 	%rd272, [%r4];
	ld.shared.u64 	%rd273, [%r4+8];
	add.s64 	%rd274, %rd273, %rd272;
	st.global.u32 	[%rd41], %rd274;
	shr.u64 	%rd319, %rd274, 32;
$L__BB6_113:
	setp.gt.u32 	%p58, %r5, 7;
	bar.sync 	0;
	add.s32 	%r19, %r18, %r3;
	mul.wide.u32 	%rd275, %r19, 4;
	add.s64 	%rd44, %rd1, %rd275;
	ld.global.u32 	%rd276, [%rd44];
	add.s64 	%rd277, %rd319, %rd276;
	st.shared.u64 	[%r4], %rd277;
	mov.b32 	%r39, 0;
	st.global.u32 	[%rd44], %r39;
	bar.sync 	0;
	@%p58 bra 	$L__BB6_115;
	ld.shared.u64 	%rd278, [%r4];
	ld.shared.u64 	%rd279, [%r4+64];
	add.s64 	%rd280, %rd279, %rd278;
	st.shared.u64 	[%r4], %rd280;
$L__BB6_115:
	setp.gt.u32 	%p59, %r5, 3;
	bar.sync 	0;
	@%p59 bra 	$L__BB6_117;
	ld.shared.u64 	%rd281, [%r4];
	ld.shared.u64 	%rd282, [%r4+32];
	add.s64 	%rd283, %rd282, %rd281;
	st.shared.u64 	[%r4], %rd283;
$L__BB6_117:
	setp.gt.u32 	%p60, %r5, 1;
	bar.sync 	0;
	@%p60 bra 	$L__BB6_119;
	ld.shared.u64 	%rd284, [%r4];
	ld.shared.u64 	%rd285, [%r4+16];
	add.s64 	%rd286, %rd285, %rd284;
	st.shared.u64 	[%r4], %rd286;
$L__BB6_119:
	setp.ne.s32 	%p61, %r5, 0;
	bar.sync 	0;
	mov.b64 	%rd320, 0;
	@%p61 bra 	$L__BB6_121;
	ld.shared.u64 	%rd288, [%r4];
	ld.shared.u64 	%rd289, [%r4+8];
	add.s64 	%rd290, %rd289, %rd288;
	st.global.u32 	[%rd44], %rd290;
	shr.u64 	%rd320, %rd290, 32;
$L__BB6_121:
	setp.gt.u32 	%p62, %r5, 7;
	bar.sync 	0;
	add.s32 	%r40, %r19, %r3;
	mul.wide.u32 	%rd291, %r40, 4;
	add.s64 	%rd47, %rd1, %rd291;
	ld.global.u32 	%rd292, [%rd47];
	add.s64 	%rd293, %rd320, %rd292;
	st.shared.u64 	[%r4], %rd293;
	mov.b32 	%r41, 0;
	st.global.u32 	[%rd47], %r41;
	bar.sync 	0;
	@%p62 bra 	$L__BB6_123;
	ld.shared.u64 	%rd294, [%r4];
	ld.shared.u64 	%rd295, [%r4+64];
	add.s64 	%rd296, %rd295, %rd294;
	st.shared.u64 	[%r4], %rd296;
$L__BB6_123:
	setp.gt.u32 	%p63, %r5, 3;
	bar.sync 	0;
	@%p63 bra 	$L__BB6_125;
	ld.shared.u64 	%rd297, [%r4];
	ld.shared.u64 	%rd298, [%r4+32];
	add.s64 	%rd299, %rd298, %rd297;
	st.shared.u64 	[%r4], %rd299;
$L__BB6_125:
	setp.gt.u32 	%p64, %r5, 1;
	bar.sync 	0;
	@%p64 bra 	$L__BB6_127;
	ld.shared.u64 	%rd300, [%r4];
	ld.shared.u64 	%rd301, [%r4+16];
	add.s64 	%rd302, %rd301, %rd300;
	st.shared.u64 	[%r4], %rd302;
$L__BB6_127:
	setp.ne.s32 	%p65, %r5, 0;
	bar.sync 	0;
	@%p65 bra 	$L__BB6_129;
	ld.shared.u64 	%rd303, [%r4];
	ld.shared.u64 	%rd304, [%r4+8];
	add.s64 	%rd305, %rd304, %rd303;
	st.global.u32 	[%rd47], %rd305;
$L__BB6_129:
	bar.sync 	0;
$L__BB6_130:
	ret;

}
	// .globl	_Z26kernel_crt_additions_plainPjS_S_
.visible .entry _Z26kernel_crt_additions_plainPjS_S_(
	.param .u64 .ptr .align 1 _Z26kernel_crt_additions_plainPjS_S__param_0,
	.param .u64 .ptr .align 1 _Z26kernel_crt_additions_plainPjS_S__param_1,
	.param .u64 .ptr .align 1 _Z26kernel_crt_additions_plainPjS_S__param_2
)
{
	.reg .pred 	%p<10>;
	.reg .b32 	%r<36>;
	.reg .b64 	%rd<40>;
	// demoted variable
	.shared .align 4 .b8 _ZZ26kernel_crt_additions_plainPjS_S_E9sharedSum[512];
	ld.param.u64 	%rd22, [_Z26kernel_crt_additions_plainPjS_S__param_2];
	cvta.to.global.u64 	%rd23, %rd22;
	mov.u32 	%r6, %tid.x;
	shl.b32 	%r7, %r6, 2;
	mov.u32 	%r8, _ZZ26kernel_crt_additions_plainPjS_S_E9sharedSum;
	add.s32 	%r1, %r8, %r7;
	mov.b32 	%r35, 0;
	st.shared.u32 	[%r1], %r35;
	and.b32  	%r2, %r6, 15;
	mul.wide.u32 	%rd24, %r6, 4;
	add.s64 	%rd25, %rd24, %rd23;
	add.s64 	%rd30, %rd25, 4100;
	mov.b64 	%rd32, 0;
$L__BB7_1:
	setp.gt.u32 	%p1, %r2, 7;
	mov.b32 	%r9, 1;
	st.shared.u32 	[_ZZ26kernel_crt_additions_plainPjS_S_E9sharedSum], %r9;
	st.shared.u32 	[_ZZ26kernel_crt_additions_plainPjS_S_E9sharedSum+4], %r9;
	st.shared.u32 	[_ZZ26kernel_crt_additions_plainPjS_S_E9sharedSum+8], %r9;
	st.shared.u32 	[_ZZ26kernel_crt_additions_plainPjS_S_E9sharedSum+12], %r9;
	st.shared.u32 	[_ZZ26kernel_crt_additions_plainPjS_S_E9sharedSum+16], %r9;
	st.shared.u32 	[_ZZ26kernel_crt_additions_plainPjS_S_E9sharedSum+20], %r9;
	st.shared.u32 	[_ZZ26kernel_crt_additions_plainPjS_S_E9sharedSum+24], %r9;
	st.shared.u32 	[_ZZ26kernel_crt_additions_plainPjS_S_E9sharedSum+28], %r9;
	st.shared.u32 	[_ZZ26kernel_crt_additions_plainPjS_S_E9sharedSum+32], %r9;
	st.shared.u32 	[_ZZ26kernel_crt_additions_plainPjS_S_E9sharedSum+36], %r9;
	st.shared.u32 	[_ZZ26kernel_crt_additions_plainPjS_S_E9sharedSum+40], %r9;
	st.shared.u32 	[_ZZ26kernel_crt_additions_plainPjS_S_E9sharedSum+44], %r9;
	st.shared.u32 	[_ZZ26kernel_crt_additions_plainPjS_S_E9sharedSum+48], %r9;
	st.shared.u32 	[_ZZ26kernel_crt_additions_plainPjS_S_E9sharedSum+52], %r9;
	st.shared.u32 	[_ZZ26kernel_crt_additions_plainPjS_S_E9sharedSum+56], %r9;
	st.shared.u32 	[_ZZ26kernel_crt_additions_plainPjS_S_E9sharedSum+60], %r9;
	@%p1 bra 	$L__BB7_3;
	ld.shared.u32 	%r10, [%r1];
	ld.shared.u32 	%r11, [%r1+16];
	add.s32 	%r12, %r11, %r10;
	cvt.u64.u32 	%rd32, %r12;
$L__BB7_3:
	setp.gt.u32 	%p2, %r2, 3;
	bar.sync 	0;
	@%p2 bra 	$L__BB7_5;
	ld.shared.u32 	%r13, [%r1];
	ld.shared.u32 	%r14, [%r1+8];
	add.s32 	%r15, %r14, %r13;
	cvt.u64.u32 	%rd26, %r15;
	add.s64 	%rd32, %rd32, %rd26;
$L__BB7_5:
	setp.gt.u32 	%p3, %r2, 1;
	bar.sync 	0;
	@%p3 bra 	$L__BB7_7;
	ld.shared.u32 	%r16, [%r1];
	ld.shared.u32 	%r17, [%r1+4];
	add.s32 	%r18, %r17, %r16;
	cvt.u64.u32 	%rd27, %r18;
	add.s64 	%rd32, %rd32, %rd27;
$L__BB7_7:
	setp.ne.s32 	%p4, %r2, 0;
	bar.sync 	0;
	@%p4 bra 	$L__BB7_9;
	st.global.u32 	[%rd30+-4100], %rd32;
	shr.u64 	%rd10, %rd32, 32;
	ld.global.u32 	%r19, [%rd30+-4096];
	{ .reg .b32 tmp; mov.b64 {tmp, %r20}, %rd32; }
	add.s32 	%r21, %r19, %r20;
	st.global.u32 	[%rd30+-4096], %r21;
	mov.u64 	%rd32, %rd10;
$L__BB7_9:
	setp.gt.u32 	%p5, %r2, 7;
	bar.sync 	0;
	mov.b32 	%r22, 1;
	st.shared.u32 	[_ZZ26kernel_crt_additions_plainPjS_S_E9sharedSum], %r22;
	st.shared.u32 	[_ZZ26kernel_crt_additions_plainPjS_S_E9sharedSum+4], %r22;
	st.shared.u32 	[_ZZ26kernel_crt_additions_plainPjS_S_E9sharedSum+8], %r22;
	st.shared.u32 	[_ZZ26kernel_crt_additions_plainPjS_S_E9sharedSum+12], %r22;
	st.shared.u32 	[_ZZ26kernel_crt_additions_plainPjS_S_E9sharedSum+16], %r22;
	st.shared.u32 	[_ZZ26kernel_crt_additions_plainPjS_S_E9sharedSum+20], %r22;
	st.shared.u32 	[_ZZ26kernel_crt_additions_plainPjS_S_E9sharedSum+24], %r22;
	st.shared.u32 	[_ZZ26kernel_crt_additions_plainPjS_S_E9sharedSum+28], %r22;
	st.shared.u32 	[_ZZ26kernel_crt_additions_plainPjS_S_E9sharedSum+32], %r22;
	st.shared.u32 	[_ZZ26kernel_crt_additions_plainPjS_S_E9sharedSum+36], %r22;
	st.shared.u32 	[_ZZ26kernel_crt_additions_plainPjS_S_E9sharedSum+40], %r22;
	st.shared.u32 	[_ZZ26kernel_crt_additions_plainPjS_S_E9sharedSum+44], %r22;
	st.shared.u32 	[_ZZ26kernel_crt_additions_plainPjS_S_E9sharedSum+48], %r22;
	st.shared.u32 	[_ZZ26kernel_crt_additions_plainPjS_S_E9sharedSum+52], %r22;
	st.shared.u32 	[_ZZ26kernel_crt_additions_plainPjS_S_E9sharedSum+56], %r22;
	st.shared.u32 	[_ZZ26kernel_crt_additions_plainPjS_S_E9sharedSum+60], %r22;
	@%p5 bra 	$L__BB7_11;
	ld.shared.u32 	%r23, [%r1];
	ld.shared.u32 	%r24, [%r1+16];
	add.s32 	%r25, %r24, %r23;
	cvt.u64.u32 	%rd32, %r25;
$L__BB7_11:
	setp.gt.u32 	%p6, %r2, 3;
	bar.sync 	0;
	@%p6 bra 	$L__BB7_13;
	ld.shared.u32 	%r26, [%r1];
	ld.shared.u32 	%r27, [%r1+8];
	add.s32 	%r28, %r27, %r26;
	cvt.u64.u32 	%rd28, %r28;
	add.s64 	%rd32, %rd32, %rd28;
$L__BB7_13:
	setp.gt.u32 	%p7, %r2, 1;
	bar.sync 	0;
	@%p7 bra 	$L__BB7_15;
	ld.shared.u32 	%r29, [%r1];
	ld.shared.u32 	%r30, [%r1+4];
	add.s32 	%r31, %r30, %r29;
	cvt.u64.u32 	%rd29, %r31;
	add.s64 	%rd32, %rd32, %rd29;
$L__BB7_15:
	setp.ne.s32 	%p8, %r2, 0;
	bar.sync 	0;
	@%p8 bra 	$L__BB7_17;
	st.global.u32 	[%rd30+-4], %rd32;
	shr.u64 	%rd18, %rd32, 32;
	ld.global.u32 	%r32, [%rd30];
	{ .reg .b32 tmp; mov.b64 {tmp, %r33}, %rd32; }
	add.s32 	%r34, %r32, %r33;
	st.global.u32 	[%rd30], %r34;
	mov.u64 	%rd32, %rd18;
$L__BB7_17:
	bar.sync 	0;
	add.s32 	%r35, %r35, 2;
	add.s64 	%rd30, %rd30, 8192;
	setp.ne.s32 	%p9, %r35, 16;
	@%p9 bra 	$L__BB7_1;
	ret;

}


// ===== COMPILED SASS (sm_100) =====

	.target	sm_100

	.elftype	@"ET_EXEC"


//--------------------- .note.nv.tkinfo           --------------------------
	.section	.note.nv.tkinfo,"",@"SHT_NOTE"
	.sectionflags	@"SHF_NOTE_NV_TKINFO"
	.tkinfo
        /*0018*/ 	.word	0x00000002
        /*0030*/ 	.string	""
        /*0030*/ 	.string	"ptxas"
        /*0030*/ 	.string	"Cuda compilation tools, release 13.0, V13.0.88"
        /*0030*/ 	.string	"Build cuda_13.0.r13.0/compiler.36424714_0"
        /*0030*/ 	.string	"-arch sm_100 -m 64 "



//--------------------- .note.nv.cuinfo           --------------------------
	.section	.note.nv.cuinfo,"",@"SHT_NOTE"
	.sectionflags	@"SHF_NOTE_NV_CUINFO"
        /*0018*/ 	.short	0x0002
        /*001a*/ 	.short	0x0064
        /*001c*/ 	.short	0x0082
	.zero		2


//--------------------- .nv.info                  --------------------------
	.section	.nv.info,"",@"SHT_CUDA_INFO"
	.align	4


	//----- nvinfo : EIATTR_REGCOUNT
	.align		4
        /*0000*/ 	.byte	0x04, 0x2f
        /*0002*/ 	.short	(.L_1 - .L_0)
	.align		4
.L_0:
        /*0004*/ 	.word	index@(_Z32kernel_crt_multiplications_plainPjS_S_)
        /*0008*/ 	.word	0x00000020


	//----- nvinfo : EIATTR_FRAME_SIZE
	.align		4
.L_1:
        /*000c*/ 	.byte	0x04, 0x11
        /*000e*/ 	.short	(.L_3 - .L_2)
	.align		4
.L_2:
        /*0010*/ 	.word	index@(_Z32kernel_crt_multiplications_plainPjS_S_)
        /*0014*/ 	.word	0x00000080


	//----- nvinfo : EIATTR_REGCOUNT
	.align		4
.L_3:
        /*0018*/ 	.byte	0x04, 0x2f
        /*001a*/ 	.short	(.L_5 - .L_4)
	.align		4
.L_4:
        /*001c*/ 	.word	index@(_Z26kernel_crt_multiplicationsPjPKjS_S_)
        /*0020*/ 	.word	0x00000020


	//----- nvinfo : EIATTR_FRAME_SIZE
	.align		4
.L_5:
        /*0024*/ 	.byte	0x04, 0x11
        /*0026*/ 	.short	(.L_7 - .L_6)
	.align		4
.L_6:
        /*0028*/ 	.word	index@(_Z26kernel_crt_multiplicationsPjPKjS_S_)
        /*002c*/ 	.word	0x00000090


	//----- nvinfo : EIATTR_REGCOUNT
	.align		4
.L_7:
        /*0030*/ 	.byte	0x04, 0x2f
        /*0032*/ 	.short	(.L_9 - .L_8)
	.align		4
.L_8:
        /*0034*/ 	.word	index@(_Z29kernel_crt_multiplications_v1PjPKjS_S_)
        /*0038*/ 	.word	0x00000020


	//----- nvinfo : EIATTR_FRAME_SIZE
	.align		4
.L_9:
        /*003c*/ 	.byte	0x04, 0x11
        /*003e*/ 	.short	(.L_11 - .L_10)
	.align		4
.L_10:
        /*0040*/ 	.word	index@(_Z29kernel_crt_multiplications_v1PjPKjS_S_)
        /*0044*/ 	.word	0x000000e0


	//----- nvinfo : EIATTR_REGCOUNT
	.align		4
.L_11:
        /*0048*/ 	.byte	0x04, 0x2f
        /*004a*/ 	.short	(.L_13 - .L_12)
	.align		4
.L_12:
        /*004c*/ 	.word	index@(_Z37kernel_crt_multiplications_32words_v1PjPKjS_S_)
        /*0050*/ 	.word	0x00000020


	//----- nvinfo : EIATTR_FRAME_SIZE
	.align		4
.L_13:
        /*0054*/ 	.byte	0x04, 0x11
        /*0056*/ 	.short	(.L_15 - .L_14)
	.align		4
.L_14:
        /*0058*/ 	.word	index@(_Z37kernel_crt_multiplications_32words_v1PjPKjS_S_)
        /*005c*/ 	.word	0x000001a0


	//----- nvinfo : EIATTR_REGCOUNT
	.align		4
.L_15:
        /*0060*/ 	.byte	0x04, 0x2f
        /*0062*/ 	.short	(.L_17 - .L_16)
	.align		4
.L_16:
        /*0064*/ 	.word	index@(_Z20kernel_crt_additionsPjPKjS_S_)
        /*0068*/ 	.word	0x0000001c


	//----- nvinfo : EIATTR_FRAME_SIZE
	.align		4
.L_17:
        /*006c*/ 	.byte	0x04, 0x11
        /*006e*/ 	.short	(.L_19 - .L_18)
	.align		4
.L_18:
        /*0070*/ 	.word	index@(_Z20kernel_crt_additionsPjPKjS_S_)
        /*0074*/ 	.word	0x00000000


	//----- nvinfo : EIATTR_REGCOUNT
	.align		4
.L_19:
        /*0078*/ 	.byte	0x04, 0x2f
        /*007a*/ 	.short	(.L_21 - .L_20)
	.align		4
.L_20:
        /*007c*/ 	.word	index@(_Z23kernel_crt_additions_v1PjS_S_)
        /*0080*/ 	.word	0x00000016


	//----- nvinfo : EIATTR_FRAME_SIZE
	.align		4
.L_21:
        /*0084*/ 	.byte	0x04, 0x11
        /*0086*/ 	.short	(.L_23 - .L_22)
	.align		4
.L_22:
        /*0088*/ 	.word	index@(_Z23kernel_crt_additions_v1PjS_S_)
        /*008c*/ 	.word	0x00000000


	//----- nvinfo : EIATTR_REGCOUNT
	.align		4
.L_23:
        /*0090*/ 	.byte	0x04, 0x2f
        /*0092*/ 	.short	(.L_25 - .L_24)
	.align		4
.L_24:
        /*0094*/ 	.word	index@(_Z23kernel_crt_additions_v2PjS_S_)
        /*0098*/ 	.word	0x00000016


	//----- nvinfo : EIATTR_FRAME_SIZE
	.align		4
.L_25:
        /*009c*/ 	.byte	0x04, 0x11
        /*009e*/ 	.short	(.L_27 - .L_26)
	.align		4
.L_26:
        /*00a0*/ 	.word	index@(_Z23kernel_crt_additions_v2PjS_S_)
        /*00a4*/ 	.word	0x00000000


	//----- nvinfo : EIATTR_REGCOUNT
	.align		4
.L_27:
        /*00a8*/ 	.byte	0x04, 0x2f
        /*00aa*/ 	.short	(.L_29 - .L_28)
	.align		4
.L_28:
        /*00ac*/ 	.word	index@(_Z26kernel_crt_additions_plainPjS_S_)
        /*00b0*/ 	.word	0x00000014


	//----- nvinfo : EIATTR_FRAME_SIZE
	.align		4
.L_29:
        /*00b4*/ 	.byte	0x04, 0x11
        /*00b6*/ 	.short	(.L_31 - .L_30)
	.align		4
.L_30:
        /*00b8*/ 	.word	index@(_Z26kernel_crt_additions_plainPjS_S_)
        /*00bc*/ 	.word	0x00000000


	//----- nvinfo : EIATTR_MIN_STACK_SIZE
	.align		4
.L_31:
        /*00c0*/ 	.byte	0x04, 0x12
        /*00c2*/ 	.short	(.L_33 - .L_32)
	.align		4
.L_32:
        /*00c4*/ 	.word	index@(_Z26kernel_crt_additions_plainPjS_S_)
        /*00c8*/ 	.word	0x00000000


	//----- nvinfo : EIATTR_MIN_STACK_SIZE
	.align		4
.L_33:
        /*00cc*/ 	.byte	0x04, 0x12
        /*00ce*/ 	.short	(.L_35 - .L_34)
	.align		4
.L_34:
        /*00d0*/ 	.word	index@(_Z23kernel_crt_additions_v2PjS_S_)
        /*00d4*/ 	.word	0x00000000


	//----- nvinfo : EIATTR_MIN_STACK_SIZE
	.align		4
.L_35:
        /*00d8*/ 	.byte	0x04, 0x12
        /*00da*/ 	.short	(.L_37 - .L_36)
	.align		4
.L_36:
        /*00dc*/ 	.word	index@(_Z23kernel_crt_additions_v1PjS_S_)
        /*00e0*/ 	.word	0x00000000


	//----- nvinfo : EIATTR_MIN_STACK_SIZE
	.align		4
.L_37:
        /*00e4*/ 	.byte	0x04, 0x12
        /*00e6*/ 	.short	(.L_39 - .L_38)
	.align		4
.L_38:
        /*00e8*/ 	.word	index@(_Z20kernel_crt_additionsPjPKjS_S_)
        /*00ec*/ 	.word	0x00000000


	//----- nvinfo : EIATTR_MIN_STACK_SIZE
	.align		4
.L_39:
        /*00f0*/ 	.byte	0x04, 0x12
        /*00f2*/ 	.short	(.L_41 - .L_40)
	.align		4
.L_40:
        /*00f4*/ 	.word	index@(_Z37kernel_crt_multiplications_32words_v1PjPKjS_S_)
        /*00f8*/ 	.word	0x000001a0


	//----- nvinfo : EIATTR_MIN_STACK_SIZE
	.align		4
.L_41:
        /*00fc*/ 	.byte	0x04, 0x12
        /*00fe*/ 	.short	(.L_43 - .L_42)
	.align		4
.L_42:
        /*0100*/ 	.word	index@(_Z29kernel_crt_multiplications_v1PjPKjS_S_)
        /*0104*/ 	.word	0x000000e0


	//----- nvinfo : EIATTR_MIN_STACK_SIZE
	.align		4
.L_43:
        /*0108*/ 	.byte	0x04, 0x12
        /*010a*/ 	.short	(.L_45 - .L_44)
	.align		4
.L_44:
        /*010c*/ 	.word	index@(_Z26kernel_crt_multiplicationsPjPKjS_S_)
        /*0110*/ 	.word	0x00000090


	//----- nvinfo : EIATTR_MIN_STACK_SIZE
	.align		4
.L_45:
        /*0114*/ 	.byte	0x04, 0x12
        /*0116*/ 	.short	(.L_47 - .L_46)
	.align		4
.L_46:
        /*0118*/ 	.word	index@(_Z32kernel_crt_multiplications_plainPjS_S_)
        /*011c*/ 	.word	0x00000080
.L_47:


//--------------------- .nv.compat                --------------------------
	.section	.nv.compat,"",@"SHT_CUDA_COMPAT_INFO"
	.align	4
        /*0000*/ 	.byte	0x02, 0x09, 0x00, 0x00, 0x02, 0x02, 0x01, 0x00, 0x02, 0x05, 0x05, 0x00, 0x03, 0x07, 0x01, 0x01
        /*0010*/ 	.byte	0x02, 0x03, 0x00, 0x00, 0x02, 0x06, 0x01, 0x00, 0x04, 0x0b, 0x08, 0x00, 0x09, 0x00, 0x00, 0x00
        /*0020*/ 	.byte	0x00, 0x00, 0x00, 0x00


//--------------------- .nv.info._Z26kernel_crt_additions_plainPjS_S_ --------------------------
	.section	.nv.info._Z26kernel_crt_additions_plainPjS_S_,"",@"SHT_CUDA_INFO"
	.sectionflags	@""
	.align	4


	//----- nvinfo : EIATTR_CUDA_API_VERSION
	.align		4
        /*0000*/ 	.byte	0x04, 0x37
        /*0002*/ 	.short	(.L_49 - .L_48)
.L_48:
        /*0004*/ 	.word	0x00000082


	//----- nvinfo : EIATTR_KPARAM_INFO
	.align		4
.L_49:
        /*0008*/ 	.byte	0x04, 0x17
        /*000a*/ 	.short	(.L_51 - .L_50)
.L_50:
        /*000c*/ 	.word	0x00000000
        /*0010*/ 	.short	0x0002
        /*0012*/ 	.short	0x0010
        /*0014*/ 	.byte	0x00, 0xf5, 0x21, 0x00


	//----- nvinfo : EIATTR_KPARAM_INFO
	.align		4
.L_51:
        /*0018*/ 	.byte	0x04, 0x17
        /*001a*/ 	.short	(.L_53 - .L_52)
.L_52:
        /*001c*/ 	.word	0x00000000
        /*0020*/ 	.short	0x0001
        /*0022*/ 	.short	0x0008
        /*0024*/ 	.byte	0x00, 0xf5, 0x21, 0x00


	//----- nvinfo : EIATTR_KPARAM_INFO
	.align		4
.L_53:
        /*0028*/ 	.byte	0x04, 0x17
        /*002a*/ 	.short	(.L_55 - .L_54)
.L_54:
        /*002c*/ 	.word	0x00000000
        /*0030*/ 	.short	0x0000
        /*0032*/ 	.short	0x0000
        /*0034*/ 	.byte	0x00, 0xf5, 0x21, 0x00


	//----- nvinfo : EIATTR_SPARSE_MMA_MASK
	.align		4
.L_55:
        /*0038*/ 	.byte	0x03, 0x50
        /*003a*/ 	.short	0x0000


	//----- nvinfo : EIATTR_MAXREG_COUNT
	.align		4
        /*003c*/ 	.byte	0x03, 0x1b
        /*003e*/ 	.short	0x00ff


	//----- nvinfo : EIATTR_NUM_BARRIERS
	.align		4
        /*0040*/ 	.byte	0x02, 0x4c
        /*0042*/ 	.byte	0x01
	.zero		1


	//----- nvinfo : EIATTR_MERCURY_ISA_VERSION
	.align		4
        /*0044*/ 	.byte	0x03, 0x5f
        /*0046*/ 	.short	0x0101


	//----- nvinfo : EIATTR_VRC_CTA_INIT_COUNT
	.align		4
        /*0048*/ 	.byte	0x02, 0x4a
	.zero		1
	.zero		1


	//----- nvinfo : EIATTR_EXIT_INSTR_OFFSETS
	.align		4
        /*004c*/ 	.byte	0x04, 0x1c
        /*004e*/ 	.short	(.L_57 - .L_56)


	//   ....[0]....
.L_56:
        /*0050*/ 	.word	0x000005b0


	//----- nvinfo : EIATTR_CBANK_PARAM_SIZE
	.align		4
.L_57:
        /*0054*/ 	.byte	0x03, 0x19
        /*0056*/ 	.short	0x0018


	//----- nvinfo : EIATTR_PARAM_CBANK
	.align		4
        /*0058*/ 	.byte	0x04, 0x0a
        /*005a*/ 	.short	(.L_59 - .L_58)
	.align		4
.L_58:
        /*005c*/ 	.word	index@(.nv.constant0._Z26kernel_crt_additions_plainPjS_S_)
        /*0060*/ 	.short	0x0380
        /*0062*/ 	.short	0x0018


	//----- nvinfo : EIATTR_SW_WAR
	.align		4
.L_59:
        /*0064*/ 	.byte	0x04, 0x36
        /*0066*/ 	.short	(.L_61 - .L_60)
.L_60:
        /*0068*/ 	.word	0x00000008
.L_61:


//--------------------- .nv.info._Z23kernel_crt_additions_v2PjS_S_ --------------------------
	.section	.nv.info._Z23kernel_crt_additions_v2PjS_S_,"",@"SHT_CUDA_INFO"
	.sectionflags	@""
	.align	4


	//----- nvinfo : EIATTR_CUDA_API_VERSION
	.align		4
        /*0000*/ 	.byte	0x04, 0x37
        /*0002*/ 	.short	(.L_63 - .L_62)
.L_62:
        /*0004*/ 	.word	0x00000082


	//----- nvinfo : EIATTR_KPARAM_INFO
	.align		4
.L_63:
        /*0008*/ 	.byte	0x04, 0x17
        /*000a*/ 	.short	(.L_65 - .L_64)
.L_64:
        /*000c*/ 	.word	0x00000000
        /*0010*/ 	.short	0x0002
        /*0012*/ 	.short	0x0010
        /*0014*/ 	.byte	0x00, 0xf5, 0x21, 0x00


	//----- nvinfo : EIATTR_KPARAM_INFO
	.align		4
.L_65:
        /*0018*/ 	.byte	0x04, 0x17
        /*001a*/ 	.short	(.L_67 - .L_66)
.L_66:
        /*001c*/ 	.word	0x00000000
        /*0020*/ 	.short	0x0001
        /*0022*/ 	.short	0x0008
        /*0024*/ 	.byte	0x00, 0xf5, 0x21, 0x00


	//----- nvinfo : EIATTR_KPARAM_INFO
	.align		4
.L_67:
        /*0028*/ 	.byte	0x04, 0x17
        /*002a*/ 	.short	(.L_69 - .L_68)
.L_68:
        /*002c*/ 	.word	0x00000000
        /*0030*/ 	.short	0x0000
        /*0032*/ 	.short	0x0000
        /*0034*/ 	.byte	0x00, 0xf5, 0x21, 0x00


	//----- nvinfo : EIATTR_SPARSE_MMA_MASK
	.align		4
.L_69:
        /*0038*/ 	.byte	0x03, 0x50
        /*003a*/ 	.short	0x0000


	//----- nvinfo : EIATTR_MAXREG_COUNT
	.align		4
        /*003c*/ 	.byte	0x03, 0x1b
        /*003e*/ 	.short	0x00ff


	//----- nvinfo : EIATTR_NUM_BARRIERS
	.align		4
        /*0040*/ 	.byte	0x02, 0x4c
        /*0042*/ 	.byte	0x01
	.zero		1


	//----- nvinfo : EIATTR_MERCURY_ISA_VERSION
	.align		4
        /*0044*/ 	.byte	0x03, 0x5f
        /*0046*/ 	.short	0x0101


	//----- nvinfo : EIATTR_VRC_CTA_INIT_COUNT
	.align		4
        /*0048*/ 	.byte	0x02, 0x4a
	.zero		1
	.zero		1


	//----- nvinfo : EIATTR_EXIT_INSTR_OFFSETS
	.align		4
        /*004c*/ 	.byte	0x04, 0x1c
        /*004e*/ 	.short	(.L_71 - .L_70)


	//   ....[0]....
.L_70:
        /*0050*/ 	.word	0x000000e0


	//   ....[1]....
        /*0054*/ 	.word	0x00002230


	//----- nvinfo : EIATTR_CBANK_PARAM_SIZE
	.align		4
.L_71:
        /*0058*/ 	.byte	0x03, 0x19
        /*005a*/ 	.short	0x0018


	//----- nvinfo : EIATTR_PARAM_CBANK
	.align		4
        /*005c*/ 	.byte	0x04, 0x0a
        /*005e*/ 	.short	(.L_73 - .L_72)
	.align		4
.L_72:
        /*0060*/ 	.word	index@(.nv.constant0._Z23kernel_crt_additions_v2PjS_S_)
        /*0064*/ 	.short	0x0380
        /*0066*/ 	.short	0x0018


	//----- nvinfo : EIATTR_SW_WAR
	.align		4
.L_73:
        /*0068*/ 	.byte	0x04, 0x36
        /*006a*/ 	.short	(.L_75 - .L_74)
.L_74:
        /*006c*/ 	.word	0x00000008
.L_75:


//--------------------- .nv.info._Z23kernel_crt_additions_v1PjS_S_ --------------------------
	.section	.nv.info._Z23kernel_crt_additions_v1PjS_S_,"",@"SHT_CUDA_INFO"
	.sectionflags	@""
	.align	4


	//----- nvinfo : EIATTR_CUDA_API_VERSION
	.align		4
        /*0000*/ 	.byte	0x04, 0x37
        /*0002*/ 	.short	(.L_77 - .L_76)
.L_76:
        /*0004*/ 	.word	0x00000082


	//----- nvinfo : EIATTR_KPARAM_INFO
	.align		4
.L_77:
        /*0008*/ 	.byte	0x04, 0x17
        /*000a*/ 	.short	(.L_79 - .L_78)
.L_78:
        /*000c*/ 	.word	0x00000000
        /*0010*/ 	.short	0x0002
        /*0012*/ 	.short	0x0010
        /*0014*/ 	.byte	0x00, 0xf5, 0x21, 0x00


	//----- nvinfo : EIATTR_KPARAM_INFO
	.align		4
.L_79:
        /*0018*/ 	.byte	0x04, 0x17
        /*001a*/ 	.short	(.L_81 - .L_80)
.L_80:
        /*001c*/ 	.word	0x00000000
        /*0020*/ 	.short	0x0001
        /*0022*/ 	.short	0x0008
        /*0024*/ 	.byte	0x00, 0xf5, 0x21, 0x00


	//----- nvinfo : EIATTR_KPARAM_INFO
	.align		4
.L_81:
        /*0028*/ 	.byte	0x04, 0x17
        /*002a*/ 	.short	(.L_83 - .L_82)
.L_82:
        /*002c*/ 	.word	0x00000000
        /*0030*/ 	.short	0x0000
        /*0032*/ 	.short	0x0000
        /*0034*/ 	.byte	0x00, 0xf5, 0x21, 0x00


	//----- nvinfo : EIATTR_SPARSE_MMA_MASK
	.align		4
.L_83:
        /*0038*/ 	.byte	0x03, 0x50
        /*003a*/ 	.short	0x0000


	//----- nvinfo : EIATTR_MAXREG_COUNT
	.align		4
        /*003c*/ 	.byte	0x03, 0x1b
        /*003e*/ 	.short	0x00ff


	//----- nvinfo : EIATTR_NUM_BARRIERS
	.align		4
        /*0040*/ 	.byte	0x02, 0x4c
        /*0042*/ 	.byte	0x01
	.zero		1


	//----- nvinfo : EIATTR_MERCURY_ISA_VERSION
	.align		4
        /*0044*/ 	.byte	0x03, 0x5f
        /*0046*/ 	.short	0x0101


	//----- nvinfo : EIATTR_VRC_CTA_INIT_COUNT
	.align		4
        /*0048*/ 	.byte	0x02, 0x4a
	.zero		1
	.zero		1


	//----- nvinfo : EIATTR_EXIT_INSTR_OFFSETS
	.align		4
        /*004c*/ 	.byte	0x04, 0x1c
        /*004e*/ 	.short	(.L_85 - .L_84)


	//   ....[0]....
.L_84:
        /*0050*/ 	.word	0x000000e0


	//   ....[1]....
        /*0054*/ 	.word	0x00002230


	//----- nvinfo : EIATTR_CBANK_PARAM_SIZE
	.align		4
.L_85:
        /*0058*/ 	.byte	0x03, 0x19
        /*005a*/ 	.short	0x0018


	//----- nvinfo : EIATTR_PARAM_CBANK
	.align		4
        /*005c*/ 	.byte	0x04, 0x0a
        /*005e*/ 	.short	(.L_87 - .L_86)
	.align		4
.L_86:
        /*0060*/ 	.word	index@(.nv.constant0._Z23kernel_crt_additions_v1PjS_S_)
        /*0064*/ 	.short	0x0380
        /*0066*/ 	.short	0x0018


	//----- nvinfo : EIATTR_SW_WAR
	.align		4
.L_87:
        /*0068*/ 	.byte	0x04, 0x36
        /*006a*/ 	.short	(.L_89 - .L_88)
.L_88:
        /*006c*/ 	.word	0x00000008
.L_89:


//--------------------- .nv.info._Z20kernel_crt_additionsPjPKjS_S_ --------------------------
	.section	.nv.info._Z20kernel_crt_additionsPjPKjS_S_,"",@"SHT_CUDA_INFO"
	.sectionflags	@""
	.align	4


	//----- nvinfo : EIATTR_CUDA_API_VERSION
	.align		4
        /*0000*/ 	.byte	0x04, 0x37
        /*0002*/ 	.short	(.L_91 - .L_90)
.L_90:
        /*0004*/ 	.word	0x00000082


	//----- nvinfo : EIATTR_KPARAM_INFO
	.align		4
.L_91:
        /*0008*/ 	.byte	0x04, 0x17
        /*000a*/ 	.short	(.L_93 - .L_92)
.L_92:
        /*000c*/ 	.word	0x00000000
        /*0010*/ 	.short	0x0003
        /*0012*/ 	.short	0x0018
        /*0014*/ 	.byte	0x00, 0xf5, 0x21, 0x00


	//----- nvinfo : EIATTR_KPARAM_INFO
	.align		4
.L_93:
        /*0018*/ 	.byte	0x04, 0x17
        /*001a*/ 	.short	(.L_95 - .L_94)
.L_94:
        /*001c*/ 	.word	0x00000000
        /*0020*/ 	.short	0x0002
        /*0022*/ 	.short	0x0010
        /*0024*/ 	.byte	0x00, 0xf5, 0x21, 0x00


	//----- nvinfo : EIATTR_KPARAM_INFO
	.align		4
.L_95:
        /*0028*/ 	.byte	0x04, 0x17
        /*002a*/ 	.short	(.L_97 - .L_96)
.L_96:
        /*002c*/ 	.word	0x00000000
        /*0030*/ 	.short	0x0001
        /*0032*/ 	.short	0x0008
        /*0034*/ 	.byte	0x00, 0xf5, 0x21, 0x00


	//----- nvinfo : EIATTR_KPARAM_INFO
	.align		4
.L_97:
        /*0038*/ 	.byte	0x04, 0x17
        /*003a*/ 	.short	(.L_99 - .L_98)
.L_98:
        /*003c*/ 	.word	0x00000000
        /*0040*/ 	.short	0x0000
        /*0042*/ 	.short	0x0000
        /*0044*/ 	.byte	0x00, 0xf5, 0x21, 0x00


	//----- nvinfo : EIATTR_SPARSE_MMA_MASK
	.align		4
.L_99:
        /*0048*/ 	.byte	0x03, 0x50
        /*004a*/ 	.short	0x0000


	//----- nvinfo : EIATTR_MAXREG_COUNT
	.align		4
        /*004c*/ 	.byte	0x03, 0x1b
        /*004e*/ 	.short	0x00ff


	//----- nvinfo : EIATTR_NUM_BARRIERS
	.align		4
        /*0050*/ 	.byte	0x02, 0x4c
        /*0052*/ 	.byte	0x01
	.zero		1


	//----- nvinfo : EIATTR_MERCURY_ISA_VERSION
	.align		4
        /*0054*/ 	.byte	0x03, 0x5f
        /*0056*/ 	.short	0x0101


	//----- nvinfo : EIATTR_VRC_CTA_INIT_COUNT
	.align		4
        /*0058*/ 	.byte	0x02, 0x4a
	.zero		1
	.zero		1


	//----- nvinfo : EIATTR_EXIT_INSTR_OFFSETS
	.align		4
        /*005c*/ 	.byte	0x04, 0x1c
        /*005e*/ 	.short	(.L_101 - .L_100)


	//   ....[0]....
.L_100:
        /*0060*/ 	.word	0x000000f0


	//   ....[1]....
        /*0064*/ 	.word	0x000026e0


	//----- nvinfo : EIATTR_CBANK_PARAM_SIZE
	.align		4
.L_101:
        /*0068*/ 	.byte	0x03, 0x19
        /*006a*/ 	.short	0x0020


	//----- nvinfo : EIATTR_PARAM_CBANK
	.align		4
        /*006c*/ 	.byte	0x04, 0x0a
        /*006e*/ 	.short	(.L_103 - .L_102)
	.align		4
.L_102:
        /*0070*/ 	.word	index@(.nv.constant0._Z20kernel_crt_additionsPjPKjS_S_)
        /*0074*/ 	.short	0x0380
        /*0076*/ 	.short	0x0020


	//----- nvinfo : EIATTR_SW_WAR
	.align		4
.L_103:
        /*0078*/ 	.byte	0x04, 0x36
        /*007a*/ 	.short	(.L_105 - .L_104)
.L_104:
        /*007c*/ 	.word	0x00000008
.L_105:


//--------------------- .nv.info._Z37kernel_crt_multiplications_32words_v1PjPKjS_S_ --------------------------
	.section	.nv.info._Z37kernel_crt_multiplications_32words_v1PjPKjS_S_,"",@"SHT_CUDA_INFO"
	.sectionflags	@""
	.align	4


	//----- nvinfo : EIATTR_CUDA_API_VERSION
	.align		4
        /*0000*/ 	.byte	0x04, 0x37
        /*0002*/ 	.short	(.L_107 - .L_106)
.L_106:
        /*0004*/ 	.word	0x00000082


	//----- nvinfo : EIATTR_KPARAM_INFO
	.align		4
.L_107:
        /*0008*/ 	.byte	0x04, 0x17
        /*000a*/ 	.short	(.L_109 - .L_108)
.L_108:
        /*000c*/ 	.word	0x00000000
        /*0010*/ 	.short	0x0003
        /*0012*/ 	.short	0x0018
        /*0014*/ 	.byte	0x00, 0xf5, 0x21, 0x00


	//----- nvinfo : EIATTR_KPARAM_INFO
	.align		4
.L_109:
        /*0018*/ 	.byte	0x04, 0x17
        /*001a*/ 	.short	(.L_111 - .L_110)
.L_110:
        /*001c*/ 	.word	0x00000000
        /*0020*/ 	.short	0x0002
        /*0022*/ 	.short	0x0010
        /*0024*/ 	.byte	0x00, 0xf5, 0x21, 0x00


	//----- nvinfo : EIATTR_KPARAM_INFO
	.align		4
.L_111:
        /*0028*/ 	.byte	0x04, 0x17
        /*002a*/ 	.short	(.L_113 - .L_112)
.L_112:
        /*002c*/ 	.word	0x00000000
        /*0030*/ 	.short	0x0001
        /*0032*/ 	.short	0x0008
        /*0034*/ 	.byte	0x00, 0xf5, 0x21, 0x00


	//----- nvinfo : EIATTR_KPARAM_INFO
	.align		4
.L_113:
        /*0038*/ 	.byte	0x04, 0x17
        /*003a*/ 	.short	(.L_115 - .L_114)
.L_114:
        /*003c*/ 	.word	0x00000000
        /*0040*/ 	.short	0x0000
        /*0042*/ 	.short	0x0000
        /*0044*/ 	.byte	0x00, 0xf5, 0x21, 0x00


	//----- nvinfo : EIATTR_SPARSE_MMA_MASK
	.align		4
.L_115:
        /*0048*/ 	.byte	0x03, 0x50
        /*004a*/ 	.short	0x0000


	//----- nvinfo : EIATTR_MAXREG_COUNT
	.align		4
        /*004c*/ 	.byte	0x03, 0x1b
        /*004e*/ 	.short	0x00ff


	//----- nvinfo : EIATTR_MERCURY_ISA_VERSION
	.align		4
        /*0050*/ 	.byte	0x03, 0x5f
        /*0052*/ 	.short	0x0101


	//----- nvinfo : EIATTR_VRC_CTA_INIT_COUNT
	.align		4
        /*0054*/ 	.byte	0x02, 0x4a
	.zero		1
	.zero		1


	//----- nvinfo : EIATTR_EXIT_INSTR_OFFSETS
	.align		4
        /*0058*/ 	.byte	0x04, 0x1c
        /*005a*/ 	.short	(.L_117 - .L_116)


	//   ....[0]....
.L_116:
        /*005c*/ 	.word	0x00000240


	//   ....[1]....
        /*0060*/ 	.word	0x00001a30


	//----- nvinfo : EIATTR_CRS_STACK_SIZE
	.align		4
.L_117:
        /*0064*/ 	.byte	0x04, 0x1e
        /*0066*/ 	.short	(.L_119 - .L_118)
.L_118:
        /*0068*/ 	.word	0x00000000


	//----- nvinfo : EIATTR_CBANK_PARAM_SIZE
	.align		4
.L_119:
        /*006c*/ 	.byte	0x03, 0x19
        /*006e*/ 	.short	0x0020


	//----- nvinfo : EIATTR_PARAM_CBANK
	.align		4
        /*0070*/ 	.byte	0x04, 0x0a
        /*0072*/ 	.short	(.L_121 - .L_120)
	.align		4
.L_120:
        /*0074*/ 	.word	index@(.nv.constant0._Z37kernel_crt_multiplications_32words_v1PjPKjS_S_)
        /*0078*/ 	.short	0x0380
        /*007a*/ 	.short	0x0020


	//----- nvinfo : EIATTR_SW_WAR
	.align		4
.L_121:
        /*007c*/ 	.byte	0x04, 0x36
        /*007e*/ 	.short	(.L_123 - .L_122)
.L_122:
        /*0080*/ 	.word	0x00000008
.L_123:


//--------------------- .nv.info._Z29kernel_crt_multiplications_v1PjPKjS_S_ --------------------------
	.section	.nv.info._Z29kernel_crt_multiplications_v1PjPKjS_S_,"",@"SHT_CUDA_INFO"
	.sectionflags	@""
	.align	4


	//----- nvinfo : EIATTR_CUDA_API_VERSION
	.align		4
        /*0000*/ 	.byte	0x04, 0x37
        /*0002*/ 	.short	(.L_125 - .L_124)
.L_124:
        /*0004*/ 	.word	0x00000082


	//----- nvinfo : EIATTR_KPARAM_INFO
	.align		4
.L_125:
        /*0008*/ 	.byte	0x04, 0x17
        /*000a*/ 	.short	(.L_127 - .L_126)
.L_126:
        /*000c*/ 	.word	0x00000000
        /*0010*/ 	.short	0x0003
        /*0012*/ 	.short	0x0018
        /*0014*/ 	.byte	0x00, 0xf5, 0x21, 0x00


	//----- nvinfo : EIATTR_KPARAM_INFO
	.align		4
.L_127:
        /*0018*/ 	.byte	0x04, 0x17
        /*001a*/ 	.short	(.L_129 - .L_128)
.L_128:
        /*001c*/ 	.word	0x00000000
        /*0020*/ 	.short	0x0002
        /*0022*/ 	.short	0x0010
        /*0024*/ 	.byte	0x00, 0xf5, 0x21, 0x00


	//----- nvinfo : EIATTR_KPARAM_INFO
	.align		4
.L_129:
        /*0028*/ 	.byte	0x04, 0x17
        /*002a*/ 	.short	(.L_131 - .L_130)
.L_130:
        /*002c*/ 	.word	0x00000000
        /*0030*/ 	.short	0x0001
        /*0032*/ 	.short	0x0008
        /*0034*/ 	.byte	0x00, 0xf5, 0x21, 0x00


	//----- nvinfo : EIATTR_KPARAM_INFO
	.align		4
.L_131:
        /*0038*/ 	.byte	0x04, 0x17
        /*003a*/ 	.short	(.L_133 - .L_132)
.L_132:
        /*003c*/ 	.word	0x00000000
        /*0040*/ 	.short	0x0000
        /*0042*/ 	.short	0x0000
        /*0044*/ 	.byte	0x00, 0xf5, 0x21, 0x00


	//----- nvinfo : EIATTR_SPARSE_MMA_MASK
	.align		4
.L_133:
        /*0048*/ 	.byte	0x03, 0x50
        /*004a*/ 	.short	0x0000


	//----- nvinfo : EIATTR_MAXREG_COUNT
	.align		4
        /*004c*/ 	.byte	0x03, 0x1b
        /*004e*/ 	.short	0x00ff


	//----- nvinfo : EIATTR_MERCURY_ISA_VERSION
	.align		4
        /*0050*/ 	.byte	0x03, 0x5f
        /*0052*/ 	.short	0x0101


	//----- nvinfo : EIATTR_VRC_CTA_INIT_COUNT
	.align		4
        /*0054*/ 	.byte	0x02, 0x4a
	.zero		1
	.zero		1


	//----- nvinfo : EIATTR_EXIT_INSTR_OFFSETS
	.align		4
        /*0058*/ 	.byte	0x04, 0x1c
        /*005a*/ 	.short	(.L_135 - .L_134)


	//   ....[0]....
.L_134:
        /*005c*/ 	.word	0x00000180


	//   ....[1]....
        /*0060*/ 	.word	0x000014f0


	//----- nvinfo : EIATTR_CRS_STACK_SIZE
	.align		4
.L_135:
        /*0064*/ 	.byte	0x04, 0x1e
        /*0066*/ 	.short	(.L_137 - .L_136)
.L_136:
        /*0068*/ 	.word	0x00000000


	//----- nvinfo : EIATTR_CBANK_PARAM_SIZE
	.align		4
.L_137:
        /*006c*/ 	.byte	0x03, 0x19
        /*006e*/ 	.short	0x0020


	//----- nvinfo : EIATTR_PARAM_CBANK
	.align		4
        /*0070*/ 	.byte	0x04, 0x0a
        /*0072*/ 	.short	(.L_139 - .L_138)
	.align		4
.L_138:
        /*0074*/ 	.word	index@(.nv.constant0._Z29kernel_crt_multiplications_v1PjPKjS_S_)
        /*0078*/ 	.short	0x0380
        /*007a*/ 	.short	0x0020


	//----- nvinfo : EIATTR_SW_WAR
	.align		4
.L_139:
        /*007c*/ 	.byte	0x04, 0x36
        /*007e*/ 	.short	(.L_141 - .L_140)
.L_140:
        /*0080*/ 	.word	0x00000008
.L_141:


//--------------------- .nv.info._Z26kernel_crt_multiplicationsPjPKjS_S_ --------------------------
	.section	.nv.info._Z26kernel_crt_multiplicationsPjPKjS_S_,"",@"SHT_CUDA_INFO"
	.sectionflags	@""
	.align	4


	//----- nvinfo : EIATTR_CUDA_API_VERSION
	.align		4
        /*0000*/ 	.byte	0x04, 0x37
        /*0002*/ 	.short	(.L_143 - .L_142)
.L_142:
        /*0004*/ 	.word	0x00000082


	//----- nvinfo : EIATTR_KPARAM_INFO
	.align		4
.L_143:
        /*0008*/ 	.byte	0x04, 0x17
        /*000a*/ 	.short	(.L_145 - .L_144)
.L_144:
        /*000c*/ 	.word	0x00000000
        /*0010*/ 	.short	0x0003
        /*0012*/ 	.short	0x0018
        /*0014*/ 	.byte	0x00, 0xf5, 0x21, 0x00


	//----- nvinfo : EIATTR_KPARAM_INFO
	.align		4
.L_145:
        /*0018*/ 	.byte	0x04, 0x17
        /*001a*/ 	.short	(.L_147 - .L_146)
.L_146:
        /*001c*/ 	.word	0x00000000
        /*0020*/ 	.short	0x0002
        /*0022*/ 	.short	0x0010
        /*0024*/ 	.byte	0x00, 0xf5, 0x21, 0x00


	//----- nvinfo : EIATTR_KPARAM_INFO
	.align		4
.L_147:
        /*0028*/ 	.byte	0x04, 0x17
        /*002a*/ 	.short	(.L_149 - .L_148)
.L_148:
        /*002c*/ 	.word	0x00000000
        /*0030*/ 	.short	0x0001
        /*0032*/ 	.short	0x0008
        /*0034*/ 	.byte	0x00, 0xf5, 0x21, 0x00


	//----- nvinfo : EIATTR_KPARAM_INFO
	.align		4
.L_149:
        /*0038*/ 	.byte	0x04, 0x17
        /*003a*/ 	.short	(.L_151 - .L_150)
.L_150:
        /*003c*/ 	.word	0x00000000
        /*0040*/ 	.short	0x0000
        /*0042*/ 	.short	0x0000
        /*0044*/ 	.byte	0x00, 0xf5, 0x21, 0x00


	//----- nvinfo : EIATTR_SPARSE_MMA_MASK
	.align		4
.L_151:
        /*0048*/ 	.byte	0x03, 0x50
        /*004a*/ 	.short	0x0000


	//----- nvinfo : EIATTR_MAXREG_COUNT
	.align		4
        /*004c*/ 	.byte	0x03, 0x1b
        /*004e*/ 	.short	0x00ff


	//----- nvinfo : EIATTR_MERCURY_ISA_VERSION
	.align		4
        /*0050*/ 	.byte	0x03, 0x5f
        /*0052*/ 	.short	0x0101


	//----- nvinfo : EIATTR_VRC_CTA_INIT_COUNT
	.align		4
        /*0054*/ 	.byte	0x02, 0x4a
	.zero		1
	.zero		1


	//----- nvinfo : EIATTR_EXIT_INSTR_OFFSETS
	.align		4
        /*0058*/ 	.byte	0x04, 0x1c
        /*005a*/ 	.short	(.L_153 - .L_152)


	//   ....[0]....
.L_152:
        /*005c*/ 	.word	0x000000f0


	//   ....[1]....
        /*0060*/ 	.word	0x00000850


	//----- nvinfo : EIATTR_CRS_STACK_SIZE
	.align		4
.L_153:
        /*0064*/ 	.byte	0x04, 0x1e
        /*0066*/ 	.short	(.L_155 - .L_154)
.L_154:
        /*0068*/ 	.word	0x00000000


	//----- nvinfo : EIATTR_CBANK_PARAM_SIZE
	.align		4
.L_155:
        /*006c*/ 	.byte	0x03, 0x19
        /*006e*/ 	.short	0x0020


	//----- nvinfo : EIATTR_PARAM_CBANK
	.align		4
        /*0070*/ 	.byte	0x04, 0x0a
        /*0072*/ 	.short	(.L_157 - .L_156)
	.align		4
.L_156:
        /*0074*/ 	.word	index@(.nv.constant0._Z26kernel_crt_multiplicationsPjPKjS_S_)
        /*0078*/ 	.short	0x0380
        /*007a*/ 	.short	0x0020


	//----- nvinfo : EIATTR_SW_WAR
	.align		4
.L_157:
        /*007c*/ 	.byte	0x04, 0x36
        /*007e*/ 	.short	(.L_159 - .L_158)
.L_158:
        /*0080*/ 	.word	0x00000008
.L_159:


//--------------------- .nv.info._Z32kernel_crt_multiplications_plainPjS_S_ --------------------------
	.section	.nv.info._Z32kernel_crt_multiplications_plainPjS_S_,"",@"SHT_CUDA_INFO"
	.sectionflags	@""
	.align	4


	//----- nvinfo : EIATTR_CUDA_API_VERSION
	.align		4
        /*0000*/ 	.byte	0x04, 0x37
        /*0002*/ 	.short	(.L_161 - .L_160)
.L_160:
        /*0004*/ 	.word	0x00000082


	//----- nvinfo : EIATTR_KPARAM_INFO
	.align		4
.L_161:
        /*0008*/ 	.byte	0x04, 0x17
        /*000a*/ 	.short	(.L_163 - .L_162)
.L_162:
        /*000c*/ 	.word	0x00000000
        /*0010*/ 	.short	0x0002
        /*0012*/ 	.short	0x0010
        /*0014*/ 	.byte	0x00, 0xf5, 0x21, 0x00


	//----- nvinfo : EIATTR_KPARAM_INFO
	.align		4
.L_163:
        /*0018*/ 	.byte	0x04, 0x17
        /*001a*/ 	.short	(.L_165 - .L_164)
.L_164:
        /*001c*/ 	.word	0x00000000
        /*0020*/ 	.short	0x0001
        /*0022*/ 	.short	0x0008
        /*0024*/ 	.byte	0x00, 0xf5, 0x21, 0x00


	//----- nvinfo : EIATTR_KPARAM_INFO
	.align		4
.L_165:
        /*0028*/ 	.byte	0x04, 0x17
        /*002a*/ 	.short	(.L_167 - .L_166)
.L_166:
        /*002c*/ 	.word	0x00000000
        /*0030*/ 	.short	0x0000
        /*0032*/ 	.short	0x0000
        /*0034*/ 	.byte	0x00, 0xf5, 0x21, 0x00


	//----- nvinfo : EIATTR_SPARSE_MMA_MASK
	.align		4
.L_167:
        /*0038*/ 	.byte	0x03, 0x50
        /*003a*/ 	.short	0x0000


	//----- nvinfo : EIATTR_MAXREG_COUNT
	.align		4
        /*003c*/ 	.byte	0x03, 0x1b
        /*003e*/ 	.short	0x00ff


	//----- nvinfo : EIATTR_MERCURY_ISA_VERSION
	.align		4
        /*0040*/ 	.byte	0x03, 0x5f
        /*0042*/ 	.short	0x0101


	//----- nvinfo : EIATTR_VRC_CTA_INIT_COUNT
	.align		4
        /*0044*/ 	.byte	0x02, 0x4a
	.zero		1
	.zero		1


	//----- nvinfo : EIATTR_EXIT_INSTR_OFFSETS
	.align		4
        /*0048*/ 	.byte	0x04, 0x1c
        /*004a*/ 	.short	(.L_169 - .L_168)


	//   ....[0]....
.L_168:
        /*004c*/ 	.word	0x00000af0


	//----- nvinfo : EIATTR_CRS_STACK_SIZE
	.align		4
.L_169:
        /*0050*/ 	.byte	0x04, 0x1e
        /*0052*/ 	.short	(.L_171 - .L_170)
.L_170:
        /*0054*/ 	.word	0x00000000


	//----- nvinfo : EIATTR_CBANK_PARAM_SIZE
	.align		4
.L_171:
        /*0058*/ 	.byte	0x03, 0x19
        /*005a*/ 	.short	0x0018


	//----- nvinfo : EIATTR_PARAM_CBANK
	.align		4
        /*005c*/ 	.byte	0x04, 0x0a
        /*005e*/ 	.short	(.L_173 - .L_172)
	.align		4
.L_172:
        /*0060*/ 	.word	index@(.nv.constant0._Z32kernel_crt_multiplications_plainPjS_S_)
        /*0064*/ 	.short	0x0380
        /*0066*/ 	.short	0x0018


	//----- nvinfo : EIATTR_SW_WAR
	.align		4
.L_173:
        /*0068*/ 	.byte	0x04, 0x36
        /*006a*/ 	.short	(.L_175 - .L_174)
.L_174:
        /*006c*/ 	.word	0x00000008
.L_175:


//--------------------- .nv.callgraph             --------------------------
	.section	.nv.callgraph,"",@"SHT_CUDA_CALLGRAPH"
	.align	4
	.sectionentsize	8
	.align		4
        /*0000*/ 	.word	0x00000000
	.align		4
        /*0004*/ 	.word	0xffffffff
	.align		4
        /*0008*/ 	.word	0x00000000
	.align		4
        /*000c*/ 	.word	0xfffffffe
	.align		4
        /*0010*/ 	.word	0x00000000
	.align		4
        /*0014*/ 	.word	0xfffffffd
	.align		4
        /*0018*/ 	.word	0x00000000
	.align		4
        /*001c*/ 	.word	0xfffffffc


//--------------------- .text._Z26kernel_crt_additions_plainPjS_S_ --------------------------
	.section	.text._Z26kernel_crt_additions_plainPjS_S_,"ax",@progbits
	.align	128
        .global         _Z26kernel_crt_additions_plainPjS_S_
        .type           _Z26kernel_crt_additions_plainPjS_S_,@function
        .size           _Z26kernel_crt_additions_plainPjS_S_,(.L_x_52 - _Z26kernel_crt_additions_plainPjS_S_)
        .other          _Z26kernel_crt_additions_plainPjS_S_,@"STO_CUDA_ENTRY STV_DEFAULT"
_Z26kernel_crt_additions_plainPjS_S_:
.text._Z26kernel_crt_additions_plainPjS_S_:
[----:B------:R-:W-:Y:S01]  /*0000*/  LDC R1, c[0x0][0x37c] ;  /* 0x0000df00ff017b82 */ /* 0x000fe20000000800 */
[----:B------:R-:W0:Y:S07]  /*0010*/  S2R R5, SR_TID.X ;  /* 0x0000000000057919 */ /* 0x000e2e0000002100 */
[----:B------:R-:W1:Y:S01]  /*0020*/  S2UR UR5, SR_CgaCtaId ;  /* 0x00000000000579c3 */ /* 0x000e620000008800 */
[----:B------:R-:W-:Y:S01]  /*0030*/  UMOV UR4, 0x400 ;  /* 0x0000040000047882 */ /* 0x000fe20000000000 */
[----:B------:R-:W-:Y:S01]  /*0040*/  IMAD.MOV.U32 R11, RZ, RZ, RZ ;  /* 0x000000ffff0b7224 */ /* 0x000fe200078e00ff */
[----:B------:R-:W2:Y:S01]  /*0050*/  LDCU.64 UR8, c[0x0][0x358] ;  /* 0x00006b00ff0877ac */ /* 0x000ea20008000a00 */
[----:B------:R-:W-:-:S04]  /*0060*/  IMAD.MOV.U32 R9, RZ, RZ, RZ ;  /* 0x000000ffff097224 */ /* 0x000fc800078e00ff */
[----:B------:R-:W3:Y:S01]  /*0070*/  LDC.64 R2, c[0x0][0x390] ;  /* 0x0000e400ff027b82 */ /* 0x000ee20000000a00 */
[----:B-1----:R-:W-:-:S03]  /*0080*/  ULEA UR5, UR5, UR4, 0x18 ;  /* 0x0000000405057291 */ /* 0x002fc6000f8ec0ff */
[----:B------:R-:W-:-:S03]  /*0090*/  UMOV UR4, URZ ;  /* 0x000000ff00047c82 */ /* 0x000fc60008000000 */
[C---:B0-----:R-:W-:Y:S01]  /*00a0*/  LEA R0, R5.reuse, UR5, 0x2 ;  /* 0x0000000505007c11 */ /* 0x041fe2000f8e10ff */
[C---:B---3--:R-:W-:Y:S01]  /*00b0*/  IMAD.WIDE.U32 R2, R5.reuse, 0x4, R2 ;  /* 0x0000000405027825 */ /* 0x048fe200078e0002 */
[----:B------:R-:W-:-:S03]  /*00c0*/  LOP3.LUT R8, R5, 0xf, RZ, 0xc0, !PT ;  /* 0x0000000f05087812 */ /* 0x000fc600078ec0ff */
[----:B------:R0:W-:Y:S01]  /*00d0*/  STS [R0], RZ ;  /* 0x000000ff00007388 */ /* 0x0001e20000000800 */
[----:B------:R-:W-:Y:S02]  /*00e0*/  IADD3 R10, P1, PT, R2, 0x1004, RZ ;  /* 0x00001004020a7810 */ /* 0x000fe40007f3e0ff */
[----:B------:R-:W-:-:S03]  /*00f0*/  ISETP.GT.U32.AND P0, PT, R8, 0x7, PT ;  /* 0x000000070800780c */ /* 0x000fc60003f04070 */
[----:B--2---:R-:W-:-:S10]  /*0100*/  IMAD.X R13, RZ, RZ, R3, P1 ;  /* 0x000000ffff0d7224 */ /* 0x004fd400008e0603 */
.L_x_0:
[----:B------:R-:W-:Y:S02]  /*0110*/  HFMA2 R4, -RZ, RZ, 0, 5.9604644775390625e-08 ;  /* 0x00000001ff047431 */ /* 0x000fe400000001ff */
[----:B-1----:R-:W-:Y:S01]  /*0120*/  IMAD.MOV.U32 R5, RZ, RZ, 0x1 ;  /* 0x00000001ff057424 */ /* 0x002fe200078e00ff */
[----:B------:R-:W-:Y:S01]  /*0130*/  MOV R7, 0x1 ;  /* 0x0000000100077802 */ /* 0x000fe20000000f00 */
[----:B------:R-:W-:Y:S01]  /*0140*/  IMAD.MOV.U32 R6, RZ, RZ, 0x1 ;  /* 0x00000001ff067424 */ /* 0x000fe200078e00ff */
[C---:B------:R-:W-:Y:S01]  /*0150*/  ISETP.GT.U32.AND P1, PT, R8.reuse, 0x3, PT ;  /* 0x000000030800780c */ /* 0x040fe20003f24070 */
[----:B------:R-:W-:Y:S01]  /*0160*/  IMAD.MOV.U32 R2, RZ, RZ, R10 ;  /* 0x000000ffff027224 */ /* 0x000fe200078e000a */
[C---:B------:R-:W-:Y:S01]  /*0170*/  ISETP.GT.U32.AND P3, PT, R8.reuse, 0x1, PT ;  /* 0x000000010800780c */ /* 0x040fe20003f64070 */
[----:B------:R-:W-:Y:S01]  /*0180*/  IMAD.MOV.U32 R3, RZ, RZ, R13 ;  /* 0x000000ffff037224 */ /* 0x000fe200078e000d */
[----:B------:R-:W-:Y:S01]  /*0190*/  STS.128 [UR5], R4 ;  /* 0x00000004ff007988 */ /* 0x000fe20008000c05 */
[----:B------:R-:W-:-:S03]  /*01a0*/  ISETP.NE.AND P2, PT, R8, RZ, PT ;  /* 0x000000ff0800720c */ /* 0x000fc60003f45270 */
[----:B------:R-:W-:Y:S04]  /*01b0*/  STS.128 [UR5+0x10], R4 ;  /* 0x00001004ff007988 */ /* 0x000fe80008000c05 */
[----:B------:R-:W-:Y:S04]  /*01c0*/  STS.128 [UR5+0x20], R4 ;  /* 0x00002004ff007988 */ /* 0x000fe80008000c05 */
[----:B------:R-:W-:Y:S04]  /*01d0*/  STS.128 [UR5+0x30], R4 ;  /* 0x00003004ff007988 */ /* 0x000fe80008000c05 */
[----:B------:R-:W-:Y:S04]  /*01e0*/  @!P0 LDS R10, [R0] ;  /* 0x00000000000a8984 */ /* 0x000fe80000000800 */
[----:B------:R-:W-:Y:S01]  /*01f0*/  @!P0 LDS R13, [R0+0x10] ;  /* 0x00001000000d8984 */ /* 0x000fe20000000800 */
[----:B------:R-:W-:Y:S06]  /*0200*/  BAR.SYNC.DEFER_BLOCKING 0x0 ;  /* 0x0000000000007b1d */ /* 0x000fec0000010000 */
[----:B------:R-:W-:Y:S04]  /*0210*/  @!P1 LDS R12, [R0] ;  /* 0x00000000000c9984 */ /* 0x000fe80000000800 */
[----:B------:R-:W1:Y:S01]  /*0220*/  @!P1 LDS R15, [R0+0x8] ;  /* 0x00000800000f9984 */ /* 0x000e620000000800 */
[----:B------:R-:W-:Y:S06]  /*0230*/  BAR.SYNC.DEFER_BLOCKING 0x0 ;  /* 0x0000000000007b1d */ /* 0x000fec0000010000 */
[----:B------:R-:W-:Y:S04]  /*0240*/  @!P3 LDS R14, [R0] ;  /* 0x00000000000eb984 */ /* 0x000fe80000000800 */
[----:B------:R-:W2:Y:S01]  /*0250*/  @!P3 LDS R17, [R0+0x4] ;  /* 0x000004000011b984 */ /* 0x000ea20000000800 */
[----:B------:R-:W-:Y:S06]  /*0260*/  BAR.SYNC.DEFER_BLOCKING 0x0 ;  /* 0x0000000000007b1d */ /* 0x000fec0000010000 */
[----:B------:R-:W3:Y:S01]  /*0270*/  @!P2 LDG.E R16, desc[UR8][R2.64+-0x1000] ;  /* 0xfff000080210a981 */ /* 0x000ee2000c1e1900 */
[----:B-1----:R-:W-:Y:S01]  /*0280*/  @!P1 IMAD.IADD R12, R12, 0x1, R15 ;  /* 0x000000010c0c9824 */ /* 0x002fe200078e020f */
[----:B------:R-:W-:Y:S01]  /*0290*/  @!P0 IADD3 R11, PT, PT, R10, R13, RZ ;  /* 0x0000000d0a0b8210 */ /* 0x000fe20007ffe0ff */
[----:B------:R-:W1:Y:S01]  /*02a0*/  S2UR UR6, SR_CgaCtaId ;  /* 0x00000000000679c3 */ /* 0x000e620000008800 */
[----:B------:R-:W-:Y:S01]  /*02b0*/  @!P0 MOV R9, RZ ;  /* 0x000000ff00098202 */ /* 0x000fe20000000f00 */
[----:B------:R-:W-:Y:S01]  /*02c0*/  UMOV UR5, 0x400 ;  /* 0x0000040000057882 */ /* 0x000fe20000000000 */
[----:B------:R-:W-:-:S05]  /*02d0*/  @!P1 IADD3 R11, P4, PT, R12, R11, RZ ;  /* 0x0000000b0c0b9210 */ /* 0x000fca0007f9e0ff */
[----:B------:R-:W-:Y:S02]  /*02e0*/  @!P1 IMAD.X R9, RZ, RZ, R9, P4 ;  /* 0x000000ffff099224 */ /* 0x000fe400020e0609 */
[----:B--2---:R-:W-:-:S05]  /*02f0*/  @!P3 IMAD.IADD R14, R14, 0x1, R17 ;  /* 0x000000010e0eb824 */ /* 0x004fca00078e0211 */
[----:B------:R-:W-:-:S05]  /*0300*/  @!P3 IADD3 R11, P0, PT, R14, R11, RZ ;  /* 0x0000000b0e0bb210 */ /* 0x000fca0007f1e0ff */
[----:B------:R-:W-:Y:S01]  /*0310*/  @!P3 IMAD.X R9, RZ, RZ, R9, P0 ;  /* 0x000000ffff09b224 */ /* 0x000fe200000e0609 */
[----:B------:R2:W-:Y:S01]  /*0320*/  @!P2 STG.E desc[UR8][R2.64+-0x1004], R11 ;  /* 0xffeffc0b0200a986 */ /* 0x0005e2000c101908 */
[----:B------:R-:W-:Y:S01]  /*0330*/  ISETP.GT.U32.AND P0, PT, R8, 0x7, PT ;  /* 0x000000070800780c */ /* 0x000fe20003f04070 */
[----:B-1----:R-:W-:Y:S02]  /*0340*/  ULEA UR5, UR6, UR5, 0x18 ;  /* 0x0000000506057291 */ /* 0x002fe4000f8ec0ff */
[----:B---3--:R-:W-:-:S05]  /*0350*/  @!P2 IADD3 R13, PT, PT, R16, R9, RZ ;  /* 0x00000009100da210 */ /* 0x008fca0007ffe0ff */
[----:B------:R-:W-:Y:S01]  /*0360*/  @!P2 STG.E desc[UR8][R2.64+-0x1000], R13 ;  /* 0xfff0000d0200a986 */ /* 0x000fe2000c101908 */
[----:B------:R-:W-:Y:S06]  /*0370*/  BAR.SYNC.DEFER_BLOCKING 0x0 ;  /* 0x0000000000007b1d */ /* 0x000fec0000010000 */
[----:B------:R-:W-:Y:S04]  /*0380*/  STS.128 [UR5], R4 ;  /* 0x00000004ff007988 */ /* 0x000fe80008000c05 */
[----:B------:R-:W-:Y:S04]  /*0390*/  STS.128 [UR5+0x10], R4 ;  /* 0x00001004ff007988 */ /* 0x000fe80008000c05 */
[----:B------:R-:W-:Y:S04]  /*03a0*/  STS.128 [UR5+0x20], R4 ;  /* 0x00002004ff007988 */ /* 0x000fe80008000c05 */
[----:B------:R-:W-:Y:S04]  /*03b0*/  STS.128 [UR5+0x30], R4 ;  /* 0x00003004ff007988 */ /* 0x000fe80008000c05 */
[----:B------:R-:W-:Y:S04]  /*03c0*/  @!P0 LDS R10, [R0] ;  /* 0x00000000000a8984 */ /* 0x000fe80000000800 */
[----:B------:R-:W1:Y:S01]  /*03d0*/  @!P0 LDS R15, [R0+0x10] ;  /* 0x00001000000f8984 */ /* 0x000e620000000800 */
[----:B------:R-:W-:Y:S06]  /*03e0*/  BAR.SYNC.DEFER_BLOCKING 0x0 ;  /* 0x0000000000007b1d */ /* 0x000fec0000010000 */
[----:B------:R-:W-:Y:S04]  /*03f0*/  @!P1 LDS R12, [R0] ;  /* 0x00000000000c9984 */ /* 0x000fe80000000800 */
[----:B------:R-:W3:Y:S01]  /*0400*/  @!P1 LDS R13, [R0+0x8] ;  /* 0x00000800000d9984 */ /* 0x000ee20000000800 */
[----:B------:R-:W-:Y:S06]  /*0410*/  BAR.SYNC.DEFER_BLOCKING 0x0 ;  /* 0x0000000000007b1d */ /* 0x000fec0000010000 */
[----:B------:R-:W-:Y:S04]  /*0420*/  @!P3 LDS R14, [R0] ;  /* 0x00000000000eb984 */ /* 0x000fe80000000800 */
[----:B------:R-:W4:Y:S01]  /*0430*/  @!P3 LDS R17, [R0+0x4] ;  /* 0x000004000011b984 */ /* 0x000f220000000800 */
[----:B------:R-:W-:Y:S06]  /*0440*/  BAR.SYNC.DEFER_BLOCKING 0x0 ;  /* 0x0000000000007b1d */ /* 0x000fec0000010000 */
[----:B------:R-:W5:Y:S01]  /*0450*/  @!P2 LDG.E R16, desc[UR8][R2.64] ;  /* 0x000000080210a981 */ /* 0x000f62000c1e1900 */
[----:B--2---:R-:W-:Y:S01]  /*0460*/  @!P2 IMAD.MOV.U32 R11, RZ, RZ, R9 ;  /* 0x000000ffff0ba224 */ /* 0x004fe200078e0009 */
[----:B-1----:R-:W-:Y:S01]  /*0470*/  @!P0 IADD3 R11, PT, PT, R10, R15, RZ ;  /* 0x0000000f0a0b8210 */ /* 0x002fe20007ffe0ff */
[----:B---3--:R-:W-:Y:S01]  /*0480*/  @!P1 IMAD.IADD R12, R12, 0x1, R13 ;  /* 0x000000010c0c9824 */ /* 0x008fe200078e020d */
[----:B------:R-:W-:Y:S01]  /*0490*/  UIADD3 UR4, UPT, UPT, UR4, 0x2, URZ ;  /* 0x0000000204047890 */ /* 0x000fe2000fffe0ff */
[----:B------:R-:W-:-:S02]  /*04a0*/  @!P2 IMAD.MOV.U32 R9, RZ, RZ, RZ ;  /* 0x000000ffff09a224 */ /* 0x000fc400078e00ff */
[----:B------:R-:W-:Y:S01]  /*04b0*/  @!P0 IMAD.MOV.U32 R9, RZ, RZ, RZ ;  /* 0x000000ffff098224 */ /* 0x000fe200078e00ff */
[----:B------:R-:W-:Y:S01]  /*04c0*/  @!P1 IADD3 R11, P4, PT, R12, R11, RZ ;  /* 0x0000000b0c0b9210 */ /* 0x000fe20007f9e0ff */
[----:B------:R-:W-:Y:S01]  /*04d0*/  UISETP.NE.AND UP0, UPT, UR4, 0x10, UPT ;  /* 0x000000100400788c */ /* 0x000fe2000bf05270 */
[----:B----4-:R-:W-:-:S03]  /*04e0*/  @!P3 IADD3 R14, PT, PT, R14, R17, RZ ;  /* 0x000000110e0eb210 */ /* 0x010fc60007ffe0ff */
[----:B------:R-:W-:Y:S01]  /*04f0*/  @!P1 IMAD.X R9, RZ, RZ, R9, P4 ;  /* 0x000000ffff099224 */ /* 0x000fe200020e0609 */
[----:B------:R-:W-:-:S05]  /*0500*/  @!P3 IADD3 R11, P1, PT, R14, R11, RZ ;  /* 0x0000000b0e0bb210 */ /* 0x000fca0007f3e0ff */
[----:B------:R-:W-:Y:S01]  /*0510*/  @!P3 IMAD.X R9, RZ, RZ, R9, P1 ;  /* 0x000000ffff09b224 */ /* 0x000fe200008e0609 */
[----:B------:R1:W-:Y:S01]  /*0520*/  @!P2 STG.E desc[UR8][R2.64+-0x4], R11 ;  /* 0xfffffc0b0200a986 */ /* 0x0003e2000c101908 */
[----:B------:R-:W-:-:S05]  /*0530*/  IADD3 R10, P1, PT, R2, 0x2000, RZ ;  /* 0x00002000020a7810 */ /* 0x000fca0007f3e0ff */
[----:B------:R-:W-:Y:S02]  /*0540*/  IMAD.X R13, RZ, RZ, R3, P1 ;  /* 0x000000ffff0d7224 */ /* 0x000fe400008e0603 */
[----:B-1----:R-:W-:Y:S01]  /*0550*/  @!P2 IMAD.MOV.U32 R11, RZ, RZ, R9 ;  /* 0x000000ffff0ba224 */ /* 0x002fe200078e0009 */
[----:B-----5:R-:W-:Y:S02]  /*0560*/  @!P2 IADD3 R5, PT, PT, R16, R9, RZ ;  /* 0x000000091005a210 */ /* 0x020fe40007ffe0ff */
[----:B------:R-:W-:-:S03]  /*0570*/  @!P2 MOV R9, RZ ;  /* 0x000000ff0009a202 */ /* 0x000fc60000000f00 */
[----:B------:R1:W-:Y:S01]  /*0580*/  @!P2 STG.E desc[UR8][R2.64], R5 ;  /* 0x000000050200a986 */ /* 0x0003e2000c101908 */
[----:B------:R-:W-:Y:S06]  /*0590*/  BAR.SYNC.DEFER_BLOCKING 0x0 ;  /* 0x0000000000007b1d */ /* 0x000fec0000010000 */
[----:B------:R-:W-:Y:S05]  /*05a0*/  BRA.U UP0, `(.L_x_0) ;  /* 0xfffffff900d87547 */ /* 0x000fea000b83ffff */
[----:B------:R-:W-:Y:S05]  /*05b0*/  EXIT ;  /* 0x000000000000794d */ /* 0x000fea0003800000 */
.L_x_1:
[----:B------:R-:W-:-:S00]  /*05c0*/  BRA `(.L_x_1) ;  /* 0xfffffffc00fc7947 */ /* 0x000fc0000383ffff */
[----:B------:R-:W-:-:S00]  /*05d0*/  NOP ;  /* 0x0000000000007918 */ /* 0x000fc00000000000 */
        /* <DEDUP_REMOVED lines=10> */
.L_x_52:


//--------------------- .text._Z23kernel_crt_additions_v2PjS_S_ --------------------------
	.section	.text._Z23kernel_crt_additions_v2PjS_S_,"ax",@progbits
	.align	128
        .global         _Z23kernel_crt_additions_v2PjS_S_
        .type           _Z23kernel_crt_additions_v2PjS_S_,@function
        .size           _Z23kernel_crt_additions_v2PjS_S_,(.L_x_53 - _Z23kernel_crt_additions_v2PjS_S_)
        .other          _Z23kernel_crt_additions_v2PjS_S_,@"STO_CUDA_ENTRY STV_DEFAULT"
_Z23kernel_crt_additions_v2PjS_S_:
.text._Z23kernel_crt_additions_v2PjS_S_:
[----:B------:R-:W-:Y:S08]  /*0000*/  LDC R1, c[0x0][0x37c] ;  /* 0x0000df00ff017b82 */ /* 0x000ff00000000800 */
[----:B------:R-:W0:Y:S01]  /*0010*/  LDC.64 R14, c[0x0][0x390] ;  /* 0x0000e400ff0e7b82 */ /* 0x000e220000000a00 */
[----:B------:R-:W0:Y:S02]  /*0020*/  LDCU.64 UR6, c[0x0][0x358] ;  /* 0x00006b00ff0677ac */ /* 0x000e240008000a00 */
[----:B0-----:R-:W2:Y:S05]  /*0030*/  LDG.E.CONSTANT R0, desc[UR6][R14.64] ;  /* 0x000000060e007981 */ /* 0x001eaa000c1e9900 */
[----:B------:R-:W0:Y:S01]  /*0040*/  S2UR UR8, SR_CTAID.X ;  /* 0x00000000000879c3 */ /* 0x000e220000002500 */
[----:B------:R-:W-:Y:S01]  /*0050*/  UMOV UR4, 0x400 ;  /* 0x0000040000047882 */ /* 0x000fe20000000000 */
[----:B------:R-:W0:Y:S06]  /*0060*/  S2R R16, SR_TID.X ;  /* 0x0000000000107919 */ /* 0x000e2c0000002100 */
[----:B------:R-:W0:Y:S08]  /*0070*/  LDC R5, c[0x0][0x360] ;  /* 0x0000d800ff057b82 */ /* 0x000e300000000800 */
[----:B------:R-:W1:Y:S01]  /*0080*/  S2UR UR5, SR_CgaCtaId ;  /* 0x00000000000579c3 */ /* 0x000e620000008800 */
[----:B0-----:R-:W-:Y:S01]  /*0090*/  IMAD R5, R5, UR8, R16 ;  /* 0x0000000805057c24 */ /* 0x001fe2000f8e0210 */
[----:B-1----:R-:W-:-:S04]  /*00a0*/  ULEA UR4, UR5, UR4, 0x18 ;  /* 0x0000000405047291 */ /* 0x002fc8000f8ec0ff */
[----:B--2---:R-:W-:Y:S02]  /*00b0*/  ISETP.GE.U32.AND P0, PT, R5, R0, PT ;  /* 0x000000000500720c */ /* 0x004fe40003f06070 */
[----:B------:R-:W-:-:S05]  /*00c0*/  LEA R0, R16, UR4, 0x3 ;  /* 0x0000000410007c11 */ /* 0x000fca000f8e18ff */
[----:B------:R0:W-:Y:S06]  /*00d0*/  STS.64 [R0], RZ ;  /* 0x000000ff00007388 */ /* 0x0001ec0000000a00 */
[----:B------:R-:W-:Y:S05]  /*00e0*/  @P0 EXIT ;  /* 0x000000000000094d */ /* 0x000fea0003800000 */
[----:B------:R-:W1:Y:S01]  /*00f0*/  LDC.64 R2, c[0x0][0x388] ;  /* 0x0000e200ff027b82 */ /* 0x000e620000000a00 */
[----:B------:R2:W3:Y:S01]  /*0100*/  LDG.E.CONSTANT R4, desc[UR6][R14.64+0x14] ;  /* 0x000014060e047981 */ /* 0x0004e2000c1e9900 */
[----:B-1----:R-:W-:-:S05]  /*0110*/  IMAD.WIDE.U32 R6, R5, 0x4, R2 ;  /* 0x0000000405067825 */ /* 0x002fca00078e0002 */
[----:B------:R-:W4:Y:S01]  /*0120*/  LDG.E R8, desc[UR6][R6.64] ;  /* 0x0000000606087981 */ /* 0x000f22000c1e1900 */
[----:B------:R-:W-:-:S03]  /*0130*/  IMAD.MOV.U32 R9, RZ, RZ, RZ ;  /* 0x000000ffff097224 */ /* 0x000fc600078e00ff */
[----:B------:R-:W-:Y:S01]  /*0140*/  STG.E desc[UR6][R6.64], RZ ;  /* 0x000000ff06007986 */ /* 0x000fe2000c101906 */
[----:B------:R-:W-:-:S04]  /*0150*/  LOP3.LUT R16, R16, 0xf, RZ, 0xc0, !PT ;  /* 0x0000000f10107812 */ /* 0x000fc800078ec0ff */
[C---:B------:R-:W-:Y:S02]  /*0160*/  ISETP.GT.U32.AND P0, PT, R16.reuse, 0x7, PT ;  /* 0x000000071000780c */ /* 0x040fe40003f04070 */
[----:B------:R-:W-:Y:S01]  /*0170*/  ISETP.GT.U32.AND P1, PT, R16, 0x3, PT ;  /* 0x000000031000780c */ /* 0x000fe20003f24070 */
[----:B----4-:R-:W-:Y:S01]  /*0180*/  STS.64 [R0], R8 ;  /* 0x0000000800007388 */ /* 0x010fe20000000a00 */
[----:B------:R-:W-:Y:S09]  /*0190*/  BAR.SYNC.DEFER_BLOCKING 0x0 ;  /* 0x0000000000007b1d */ /* 0x000ff20000010000 */
[----:B------:R-:W-:Y:S04]  /*01a0*/  @!P0 LDS.64 R10, [R0] ;  /* 0x00000000000a8984 */ /* 0x000fe80000000a00 */
[----:B------:R-:W1:Y:S02]  /*01b0*/  @!P0 LDS.64 R12, [R0+0x40] ;  /* 0x00004000000c8984 */ /* 0x000e640000000a00 */
[----:B-1----:R-:W-:-:S05]  /*01c0*/  @!P0 IADD3 R12, P2, PT, R10, R12, RZ ;  /* 0x0000000c0a0c8210 */ /* 0x002fca0007f5e0ff */
[----:B------:R-:W-:-:S05]  /*01d0*/  @!P0 IMAD.X R13, R11, 0x1, R13, P2 ;  /* 0x000000010b0d8824 */ /* 0x000fca00010e060d */
[----:B------:R-:W-:Y:S01]  /*01e0*/  @!P0 STS.64 [R0], R12 ;  /* 0x0000000c00008388 */ /* 0x000fe20000000a00 */
[----:B------:R-:W-:Y:S06]  /*01f0*/  BAR.SYNC.DEFER_BLOCKING 0x0 ;  /* 0x0000000000007b1d */ /* 0x000fec0000010000 */
[----:B------:R-:W-:Y:S04]  /*0200*/  @!P1 LDS.64 R10, [R0] ;  /* 0x00000000000a9984 */ /* 0x000fe80000000a00 */
[----:B------:R-:W2:Y:S01]  /*0210*/  @!P1 LDS.64 R8, [R0+0x20] ;  /* 0x0000200000089984 */ /* 0x000ea20000000a00 */
[----:B------:R-:W-:-:S02]  /*0220*/  ISETP.GT.U32.AND P2, PT, R16, 0x1, PT ;  /* 0x000000011000780c */ /* 0x000fc40003f44070 */
[----:B--2---:R-:W-:-:S05]  /*0230*/  @!P1 IADD3 R14, P3, PT, R10, R8, RZ ;  /* 0x000000080a0e9210 */ /* 0x004fca0007f7e0ff */
[----:B------:R-:W-:-:S05]  /*0240*/  @!P1 IMAD.X R15, R11, 0x1, R9, P3 ;  /* 0x000000010b0f9824 */ /* 0x000fca00018e0609 */
[----:B------:R-:W-:Y:S01]  /*0250*/  @!P1 STS.64 [R0], R14 ;  /* 0x0000000e00009388 */ /* 0x000fe20000000a00 */
[----:B------:R-:W-:Y:S06]  /*0260*/  BAR.SYNC.DEFER_BLOCKING 0x0 ;  /* 0x0000000000007b1d */ /* 0x000fec0000010000 */
[----:B------:R-:W-:Y:S04]  /*0270*/  @!P2 LDS.64 R8, [R0] ;  /* 0x000000000008a984 */ /* 0x000fe80000000a00 */
[----:B------:R-:W1:Y:S01]  /*0280*/  @!P2 LDS.64 R10, [R0+0x10] ;  /* 0x00001000000aa984 */ /* 0x000e620000000a00 */
[----:B------:R-:W-:-:S02]  /*0290*/  ISETP.NE.AND P3, PT, R16, RZ, PT ;  /* 0x000000ff1000720c */ /* 0x000fc40003f65270 */
[----:B-1----:R-:W-:-:S05]  /*02a0*/  @!P2 IADD3 R16, P4, PT, R8, R10, RZ ;  /* 0x0000000a0810a210 */ /* 0x002fca0007f9e0ff */
[----:B------:R-:W-:-:S05]  /*02b0*/  @!P2 IMAD.X R17, R9, 0x1, R11, P4 ;  /* 0x000000010911a824 */ /* 0x000fca00020e060b */
[----:B------:R-:W-:Y:S01]  /*02c0*/  @!P2 STS.64 [R0], R16 ;  /* 0x000000100000a388 */ /* 0x000fe20000000a00 */
[----:B------:R-:W-:Y:S06]  /*02d0*/  BAR.SYNC.DEFER_BLOCKING 0x0 ;  /* 0x0000000000007b1d */ /* 0x000fec0000010000 */
[----:B------:R-:W-:Y:S04]  /*02e0*/  @!P3 LDS.64 R10, [R0] ;  /* 0x00000000000ab984 */ /* 0x000fe80000000a00 */
[----:B------:R-:W1:Y:S01]  /*02f0*/  @!P3 LDS.64 R12, [R0+0x8] ;  /* 0x00000800000cb984 */ /* 0x000e620000000a00 */
[----:B---3--:R-:W-:-:S04]  /*0300*/  IMAD.IADD R5, R5, 0x1, R4 ;  /* 0x0000000105057824 */ /* 0x008fc800078e0204 */
[----:B------:R-:W-:Y:S01]  /*0310*/  IMAD.WIDE.U32 R8, R5, 0x4, R2 ;  /* 0x0000000405087825 */ /* 0x000fe200078e0002 */
[----:B-1----:R-:W-:-:S05]  /*0320*/  @!P3 IADD3 R15, P4, PT, R10, R12, RZ ;  /* 0x0000000c0a0fb210 */ /* 0x002fca0007f9e0ff */
[----:B------:R-:W-:Y:S01]  /*0330*/  @!P3 STG.E desc[UR6][R6.64], R15 ;  /* 0x0000000f0600b986 */ /* 0x000fe2000c101906 */
[----:B------:R-:W-:Y:S06]  /*0340*/  BAR.SYNC.DEFER_BLOCKING 0x0 ;  /* 0x0000000000007b1d */ /* 0x000fec0000010000 */
[----:B------:R-:W2:Y:S01]  /*0350*/  LDG.E R12, desc[UR6][R8.64] ;  /* 0x00000006080c7981 */ /* 0x000ea2000c1e1900 */
[----:B------:R-:W-:Y:S02]  /*0360*/  HFMA2 R19, -RZ, RZ, 0, 0 ;  /* 0x00000000ff137431 */ /* 0x000fe400000001ff */
[----:B------:R-:W-:Y:S01]  /*0370*/  @!P3 IMAD.X R19, R11, 0x1, R13, P4 ;  /* 0x000000010b13b824 */ /* 0x000fe200020e060d */
[----:B------:R-:W-:Y:S01]  /*0380*/  UMOV UR4, URZ ;  /* 0x000000ff00047c82 */ /* 0x000fe20008000000 */
[----:B------:R-:W-:Y:S03]  /*0390*/  STG.E desc[UR6][R8.64], RZ ;  /* 0x000000ff08007986 */ /* 0x000fe6000c101906 */
[----:B--2---:R-:W-:-:S05]  /*03a0*/  IADD3 R12, P4, PT, R12, R19, RZ ;  /* 0x000000130c0c7210 */ /* 0x004fca0007f9e0ff */
[----:B------:R-:W-:-:S05]  /*03b0*/  IMAD.X R13, RZ, RZ, UR4, P4 ;  /* 0x00000004ff0d7e24 */ /* 0x000fca000a0e06ff */
[----:B------:R-:W-:Y:S01]  /*03c0*/  STS.64 [R0], R12 ;  /* 0x0000000c00007388 */ /* 0x000fe20000000a00 */
[----:B------:R-:W-:Y:S06]  /*03d0*/  BAR.SYNC.DEFER_BLOCKING 0x0 ;  /* 0x0000000000007b1d */ /* 0x000fec0000010000 */
[----:B------:R-:W-:Y:S04]  /*03e0*/  @!P0 LDS.64 R6, [R0] ;  /* 0x0000000000068984 */ /* 0x000fe80000000a00 */
[----:B------:R-:W1:Y:S02]  /*03f0*/  @!P0 LDS.64 R10, [R0+0x40] ;  /* 0x00004000000a8984 */ /* 0x000e640000000a00 */
[----:B-1----:R-:W-:-:S05]  /*0400*/  @!P0 IADD3 R14, P4, PT, R6, R10, RZ ;  /* 0x0000000a060e8210 */ /* 0x002fca0007f9e0ff */
[----:B------:R-:W-:-:S05]  /*0410*/  @!P0 IMAD.X R15, R7, 0x1, R11, P4 ;  /* 0x00000001070f8824 */ /* 0x000fca00020e060b */
[----:B------:R-:W-:Y:S01]  /*0420*/  @!P0 STS.64 [R0], R14 ;  /* 0x0000000e00008388 */ /* 0x000fe20000000a00 */
        /* <DEDUP_REMOVED lines=9> */
[----:B-1----:R-:W-:-:S04]  /*04c0*/  @!P2 IADD3 R18, P4, PT, R6, R10, RZ ;  /* 0x0000000a0612a210 */ /* 0x002fc80007f9e0ff */
[----:B------:R-:W-:-:S05]  /*04d0*/  @!P2 IADD3.X R19, PT, PT, R7, R11, RZ, P4, !PT ;  /* 0x0000000b0713a210 */ /* 0x000fca00027fe4ff */
[----:B------:R-:W-:Y:S01]  /*04e0*/  @!P2 STS.64 [R0], R18 ;  /* 0x000000120000a388 */ /* 0x000fe20000000a00 */
[----:B------:R-:W-:Y:S06]  /*04f0*/  BAR.SYNC.DEFER_BLOCKING 0x0 ;  /* 0x0000000000007b1d */ /* 0x000fec0000010000 */
[----:B------:R-:W-:Y:S04]  /*0500*/  @!P3 LDS.64 R10, [R0] ;  /* 0x00000000000ab984 */ /* 0x000fe80000000a00 */
[----:B------:R-:W1:Y:S01]  /*0510*/  @!P3 LDS.64 R12, [R0+0x8] ;  /* 0x00000800000cb984 */ /* 0x000e620000000a00 */
[----:B------:R-:W-:-:S04]  /*0520*/  IMAD.IADD R5, R4, 0x1, R5 ;  /* 0x0000000104057824 */ /* 0x000fc800078e0205 */
[----:B------:R-:W-:Y:S01]  /*0530*/  IMAD.WIDE.U32 R6, R5, 0x4, R2 ;  /* 0x0000000405067825 */ /* 0x000fe200078e0002 */
[----:B-1----:R-:W-:-:S05]  /*0540*/  @!P3 IADD3 R15, P4, PT, R10, R12, RZ ;  /* 0x0000000c0a0fb210 */ /* 0x002fca0007f9e0ff */
[----:B------:R-:W-:Y:S01]  /*0550*/  @!P3 STG.E desc[UR6][R8.64], R15 ;  /* 0x0000000f0800b986 */ /* 0x000fe2000c101906 */
[----:B------:R-:W-:Y:S06]  /*0560*/  BAR.SYNC.DEFER_BLOCKING 0x0 ;  /* 0x0000000000007b1d */ /* 0x000fec0000010000 */
[----:B------:R-:W2:Y:S01]  /*0570*/  LDG.E R12, desc[UR6][R6.64] ;  /* 0x00000006060c7981 */ /* 0x000ea2000c1e1900 */
[----:B------:R-:W-:Y:S02]  /*0580*/  IMAD.MOV.U32 R17, RZ, RZ, RZ ;  /* 0x000000ffff117224 */ /* 0x000fe400078e00ff */
[----:B------:R-:W-:Y:S01]  /*0590*/  @!P3 IMAD.X R17, R11, 0x1, R13, P4 ;  /* 0x000000010b11b824 */ /* 0x000fe200020e060d */
[----:B------:R-:W-:Y:S04]  /*05a0*/  STG.E desc[UR6][R6.64], RZ ;  /* 0x000000ff06007986 */ /* 0x000fe8000c101906 */
[----:B--2---:R-:W-:-:S05]  /*05b0*/  IADD3 R12, P4, PT, R12, R17, RZ ;  /* 0x000000110c0c7210 */ /* 0x004fca0007f9e0ff */
[----:B------:R-:W-:-:S05]  /*05c0*/  IMAD.X R13, RZ, RZ, UR4, P4 ;  /* 0x00000004ff0d7e24 */ /* 0x000fca000a0e06ff */
[----:B------:R-:W-:Y:S01]  /*05d0*/  STS.64 [R0], R12 ;  /* 0x0000000c00007388 */ /* 0x000fe20000000a00 */
        /* <DEDUP_REMOVED lines=27> */
[----:B------:R-:W-:Y:S01]  /*0790*/  IMAD.MOV.U32 R17, RZ, RZ, RZ ;  /* 0x000000ffff117224 */ /* 0x000fe200078e00ff */
[----:B------:R-:W-:Y:S02]  /*07a0*/  @!P3 IADD3.X R17, PT, PT, R11, R13, RZ, P4, !PT ;  /* 0x0000000d0b11b210 */ /* 0x000fe400027fe4ff */
[----:B------:R-:W-:Y:S02]  /*07b0*/  STG.E desc[UR6][R8.64], RZ ;  /* 0x000000ff08007986 */ /* 0x000fe4000c101906 */
        /* <DEDUP_REMOVED lines=24> */
[----:B------:R-:W-:-:S05]  /*0940*/  IADD3 R5, PT, PT, R4, R5, RZ ;  /* 0x0000000504057210 */ /* 0x000fca0007ffe0ff */
        /* <DEDUP_REMOVED lines=41> */
[----:B--2---:R-:W-:-:S04]  /*0be0*/  IADD3 R12, P4, PT, R12, R17, RZ ;  /* 0x000000110c0c7210 */ /* 0x004fc80007f9e0ff */
[----:B------:R-:W-:-:S05]  /*0bf0*/  IADD3.X R13, PT, PT, RZ, UR4, RZ, P4, !PT ;  /* 0x00000004ff0d7c10 */ /* 0x000fca000a7fe4ff */
        /* <DEDUP_REMOVED lines=28> */
[----:B------:R-:W-:Y:S02]  /*0dc0*/  HFMA2 R17, -RZ, RZ, 0, 0 ;  /* 0x00000000ff117431 */ /* 0x000fe400000001ff */
        /* <DEDUP_REMOVED lines=164> */
[----:B------:R-:W-:Y:S01]  /*1810*/  MOV R17, RZ ;  /* 0x000000ff00117202 */ /* 0x000fe20000000f00 */
[----:B------:R-:W-:Y:S02]  /*1820*/  @!P3 IMAD.X R17, R11, 0x1, R13, P4 ;  /* 0x000000010b11b824 */ /* 0x000fe400020e060d */
        /* <DEDUP_REMOVED lines=155> */
[----:B------:R-:W-:Y:S04]  /*21e0*/  @!P3 LDS R7, [R0+0x8] ;  /* 0x000008000007b984 */ /* 0x000fe80000000800 */
[----:B------:R-:W1:Y:S02]  /*21f0*/  @!P3 LDS R6, [R0] ;  /* 0x000000000006b984 */ /* 0x000e640000000800 */
[----:B-1----:R-:W-:-:S05]  /*2200*/  @!P3 IMAD.IADD R7, R6, 0x1, R7 ;  /* 0x000000010607b824 */ /* 0x002fca00078e0207 */
[----:B------:R-:W-:Y:S01]  /*2210*/  @!P3 STG.E desc[UR6][R2.64], R7 ;  /* 0x000000070200b986 */ /* 0x000fe2000c101906 */
[----:B------:R-:W-:Y:S06]  /*2220*/  BAR.SYNC.DEFER_BLOCKING 0x0 ;  /* 0x0000000000007b1d */ /* 0x000fec0000010000 */
[----:B------:R-:W-:Y:S05]  /*2230*/  EXIT ;  /* 0x000000000000794d */ /* 0x000fea0003800000 */
.L_x_2:
        /* <DEDUP_REMOVED lines=12> */
.L_x_53:


//--------------------- .text._Z23kernel_crt_additions_v1PjS_S_ --------------------------
	.section	.text._Z23kernel_crt_additions_v1PjS_S_,"ax",@progbits
	.align	128
        .global         _Z23kernel_crt_additions_v1PjS_S_
        .type           _Z23kernel_crt_additions_v1PjS_S_,@function
        .size           _Z23kernel_crt_additions_v1PjS_S_,(.L_x_54 - _Z23kernel_crt_additions_v1PjS_S_)
        .other          _Z23kernel_crt_additions_v1PjS_S_,@"STO_CUDA_ENTRY STV_DEFAULT"
_Z23kernel_crt_additions_v1PjS_S_:
.text._Z23kernel_crt_additions_v1PjS_S_:
        /* <DEDUP_REMOVED lines=548> */
.L_x_3:
        /* <DEDUP_REMOVED lines=12> */
.L_x_54:


//--------------------- .text._Z20kernel_crt_additionsPjPKjS_S_ --------------------------
	.section	.text._Z20kernel_crt_additionsPjPKjS_S_,"ax",@progbits
	.align	128
        .global         _Z20kernel_crt_additionsPjPKjS_S_
        .type           _Z20kernel_crt_additionsPjPKjS_S_,@function
        .size           _Z20kernel_crt_additionsPjPKjS_S_,(.L_x_55 - _Z20kernel_crt_additionsPjPKjS_S_)
        .other          _Z20kernel_crt_additionsPjPKjS_S_,@"STO_CUDA_ENTRY STV_DEFAULT"
_Z20kernel_crt_additionsPjPKjS_S_:
.text._Z20kernel_crt_additionsPjPKjS_S_:
[----:B------:R-:W-:Y:S08]  /*0000*/  LDC R1, c[0x0][0x37c] ;  /* 0x0000df00ff017b82 */ /* 0x000ff00000000800 */
[----:B------:R-:W0:Y:S01]  /*0010*/  LDC.64 R10, c[0x0][0x398] ;  /* 0x0000e600ff0a7b82 */ /* 0x000e220000000a00 */
[----:B------:R-:W0:Y:S02]  /*0020*/  LDCU.64 UR8, c[0x0][0x358] ;  /* 0x00006b00ff0877ac */ /* 0x000e240008000a00 */
[----:B0-----:R-:W2:Y:S05]  /*0030*/  LDG.E.CONSTANT R0, desc[UR8][R10.64] ;  /* 0x000000080a007981 */ /* 0x001eaa000c1e9900 */
[----:B------:R-:W0:Y:S01]  /*0040*/  S2UR UR5, SR_CTAID.X ;  /* 0x00000000000579c3 */ /* 0x000e220000002500 */
[----:B------:R-:W0:Y:S01]  /*0050*/  LDCU UR4, c[0x0][0x360] ;  /* 0x00006c00ff0477ac */ /* 0x000e220008000800 */
[----:B------:R-:W1:Y:S06]  /*0060*/  S2R R19, SR_TID.X ;  /* 0x0000000000137919 */ /* 0x000e6c0000002100 */
[----:B------:R-:W3:Y:S01]  /*0070*/  S2UR UR6, SR_CgaCtaId ;  /* 0x00000000000679c3 */ /* 0x000ee20000008800 */
[----:B0-----:R-:W-:-:S03]  /*0080*/  UIMAD UR5, UR5, UR4, URZ ;  /* 0x00000004050572a4 */ /* 0x001fc6000f8e02ff */
[----:B------:R-:W-:Y:S02]  /*0090*/  UMOV UR4, 0x400 ;  /* 0x0000040000047882 */ /* 0x000fe40000000000 */
[----:B---3--:R-:W-:Y:S01]  /*00a0*/  ULEA UR4, UR6, UR4, 0x18 ;  /* 0x0000000406047291 */ /* 0x008fe2000f8ec0ff */
[----:B-1----:R-:W-:-:S05]  /*00b0*/  VIADD R21, R19, UR5 ;  /* 0x0000000513157c36 */ /* 0x002fca0008000000 */
[----:B--2---:R-:W-:Y:S02]  /*00c0*/  ISETP.GE.U32.AND P0, PT, R21, R0, PT ;  /* 0x000000001500720c */ /* 0x004fe40003f06070 */
[----:B------:R-:W-:-:S05]  /*00d0*/  LEA R0, R19, UR4, 0x3 ;  /* 0x0000000413007c11 */ /* 0x000fca000f8e18ff */
[----:B------:R0:W-:Y:S06]  /*00e0*/  STS.64 [R0], RZ ;  /* 0x000000ff00007388 */ /* 0x0001ec0000000a00 */
[----:B------:R-:W-:Y:S05]  /*00f0*/  @P0 EXIT ;  /* 0x000000000000094d */ /* 0x000fea0003800000 */
[----:B------:R-:W1:Y:S01]  /*0100*/  LDC.64 R4, c[0x0][0x390] ;  /* 0x0000e400ff047b82 */ /* 0x000e620000000a00 */
[----:B------:R-:W2:Y:S01]  /*0110*/  LDG.E.CONSTANT R10, desc[UR8][R10.64+0x14] ;  /* 0x000014080a0a7981 */ /* 0x000ea2000c1e9900 */
[----:B-1----:R-:W-:-:S05]  /*0120*/  IMAD.WIDE.U32 R6, R21, 0x4, R4 ;  /* 0x0000000415067825 */ /* 0x002fca00078e0004 */
[----:B------:R-:W3:Y:S01]  /*0130*/  LDG.E R2, desc[UR8][R6.64] ;  /* 0x0000000806027981 */ /* 0x000ee2000c1e1900 */
[----:B------:R-:W-:-:S03]  /*0140*/  IMAD.MOV.U32 R3, RZ, RZ, RZ ;  /* 0x000000ffff037224 */ /* 0x000fc600078e00ff */
[----:B------:R-:W-:Y:S01]  /*0150*/  STG.E desc[UR8][R6.64], RZ ;  /* 0x000000ff06007986 */ /* 0x000fe2000c101908 */
[----:B------:R-:W-:-:S04]  /*0160*/  LOP3.LUT R16, R19, 0xf, RZ, 0xc0, !PT ;  /* 0x0000000f13107812 */ /* 0x000fc800078ec0ff */
[C---:B------:R-:W-:Y:S02]  /*0170*/  ISETP.GT.U32.AND P0, PT, R16.reuse, 0x7, PT ;  /* 0x000000071000780c */ /* 0x040fe40003f04070 */
[----:B------:R-:W-:Y:S02]  /*0180*/  CS2R R8, SRZ ;  /* 0x0000000000087805 */ /* 0x000fe4000001ff00 */
[----:B------:R-:W-:Y:S01]  /*0190*/  ISETP.GT.U32.AND P1, PT, R16, 0x3, PT ;  /* 0x000000031000780c */ /* 0x000fe20003f24070 */
[----:B---3--:R-:W-:Y:S01]  /*01a0*/  STS.64 [R0], R2 ;  /* 0x0000000200007388 */ /* 0x008fe20000000a00 */
[----:B------:R-:W-:Y:S07]  /*01b0*/  BAR.SYNC.DEFER_BLOCKING 0x0 ;  /* 0x0000000000007b1d */ /* 0x000fee0000010000 */
[----:B------:R-:W-:Y:S04]  /*01c0*/  @!P0 LDS.64 R12, [R0] ;  /* 0x00000000000c8984 */ /* 0x000fe80000000a00 */
[----:B------:R-:W1:Y:S02]  /*01d0*/  @!P0 LDS.64 R14, [R0+0x40] ;  /* 0x00004000000e8984 */ /* 0x000e640000000a00 */
[----:B-1----:R-:W-:-:S05]  /*01e0*/  @!P0 IADD3 R8, P2, PT, R12, R14, RZ ;  /* 0x0000000e0c088210 */ /* 0x002fca0007f5e0ff */
[----:B------:R-:W-:Y:S01]  /*01f0*/  @!P0 IMAD.X R9, R13, 0x1, R15, P2 ;  /* 0x000000010d098824 */ /* 0x000fe200010e060f */
[----:B------:R-:W-:-:S03]  /*0200*/  @!P0 MOV R14, R8 ;  /* 0x00000008000e8202 */ /* 0x000fc60000000f00 */
[----:B------:R-:W-:-:S05]  /*0210*/  @!P0 IMAD.MOV.U32 R15, RZ, RZ, R9 ;  /* 0x000000ffff0f8224 */ /* 0x000fca00078e0009 */
[----:B------:R-:W-:Y:S01]  /*0220*/  @!P0 STS.64 [R0], R14 ;  /* 0x0000000e00008388 */ /* 0x000fe20000000a00 */
[----:B------:R-:W-:Y:S06]  /*0230*/  BAR.SYNC.DEFER_BLOCKING 0x0 ;  /* 0x0000000000007b1d */ /* 0x000fec0000010000 */
[----:B------:R-:W-:Y:S04]  /*0240*/  @!P1 LDS.64 R2, [R0] ;  /* 0x0000000000029984 */ /* 0x000fe80000000a00 */
[----:B------:R-:W1:Y:S01]  /*0250*/  @!P1 LDS.64 R12, [R0+0x20] ;  /* 0x00002000000c9984 */ /* 0x000e620000000a00 */
[----:B------:R-:W-:-:S02]  /*0260*/  ISETP.GT.U32.AND P2, PT, R16, 0x1, PT ;  /* 0x000000011000780c */ /* 0x000fc40003f44070 */
[----:B-1----:R-:W-:-:S05]  /*0270*/  @!P1 IADD3 R8, P3, PT, R2, R12, RZ ;  /* 0x0000000c02089210 */ /* 0x002fca0007f7e0ff */
[----:B------:R-:W-:Y:S02]  /*0280*/  @!P1 IMAD.X R9, R3, 0x1, R13, P3 ;  /* 0x0000000103099824 */ /* 0x000fe400018e060d */
[----:B------:R-:W-:-:S03]  /*0290*/  @!P1 IMAD.MOV.U32 R22, RZ, RZ, R8 ;  /* 0x000000ffff169224 */ /* 0x000fc600078e0008 */
[----:B------:R-:W-:-:S05]  /*02a0*/  @!P1 MOV R23, R9 ;  /* 0x0000000900179202 */ /* 0x000fca0000000f00 */
        /* <DEDUP_REMOVED lines=11> */
[----:B--2---:R-:W-:-:S05]  /*0360*/  IADD3 R19, PT, PT, R19, UR5, R10 ;  /* 0x0000000513137c10 */ /* 0x004fca000fffe00a */
[----:B------:R-:W-:Y:S01]  /*0370*/  IMAD.WIDE.U32 R2, R19, 0x4, R4 ;  /* 0x0000000413027825 */ /* 0x000fe200078e0004 */
[----:B-1----:R-:W-:-:S05]  /*0380*/  @!P3 IADD3 R11, P4, PT, R14, R12, RZ ;  /* 0x0000000c0e0bb210 */ /* 0x002fca0007f9e0ff */
[----:B------:R-:W-:Y:S01]  /*0390*/  @!P3 STG.E desc[UR8][R6.64], R11 ;  /* 0x0000000b0600b986 */ /* 0x000fe2000c101908 */
[----:B------:R-:W-:Y:S06]  /*03a0*/  BAR.SYNC.DEFER_BLOCKING 0x0 ;  /* 0x0000000000007b1d */ /* 0x000fec0000010000 */
[----:B------:R-:W2:Y:S01]  /*03b0*/  LDG.E R14, desc[UR8][R2.64] ;  /* 0x00000008020e7981 */ /* 0x000ea2000c1e1900 */
[----:B------:R-:W-:Y:S02]  /*03c0*/  IMAD.MOV.U32 R17, RZ, RZ, RZ ;  /* 0x000000ffff117224 */ /* 0x000fe400078e00ff */
[----:B------:R-:W-:Y:S01]  /*03d0*/  @!P3 IMAD.X R17, R15, 0x1, R13, P4 ;  /* 0x000000010f11b824 */ /* 0x000fe200020e060d */
[----:B------:R-:W-:Y:S01]  /*03e0*/  UMOV UR4, URZ ;  /* 0x000000ff00047c82 */ /* 0x000fe20008000000 */
[----:B------:R-:W-:Y:S02]  /*03f0*/  STG.E desc[UR8][R2.64], RZ ;  /* 0x000000ff02007986 */ /* 0x000fe4000c101908 */
[----:B------:R-:W-:-:S02]  /*0400*/  @!P3 IMAD.MOV.U32 R8, RZ, RZ, R17 ;  /* 0x000000ffff08b224 */ /* 0x000fc400078e0011 */
[----:B------:R-:W-:Y:S01]  /*0410*/  @!P3 IMAD.MOV.U32 R9, RZ, RZ, RZ ;  /* 0x000000ffff09b224 */ /* 0x000fe200078e00ff */
[----:B--2---:R-:W-:-:S04]  /*0420*/  IADD3 R14, P4, PT, R14, R17, RZ ;  /* 0x000000110e0e7210 */ /* 0x004fc80007f9e0ff */
[----:B------:R-:W-:-:S05]  /*0430*/  IADD3.X R15, PT, PT, RZ, UR4, RZ, P4, !PT ;  /* 0x00000004ff0f7c10 */ /* 0x000fca000a7fe4ff */
[----:B------:R-:W-:Y:S01]  /*0440*/  STS.64 [R0], R14 ;  /* 0x0000000e00007388 */ /* 0x000fe20000000a00 */
[----:B------:R-:W-:Y:S06]  /*0450*/  BAR.SYNC.DEFER_BLOCKING 0x0 ;  /* 0x0000000000007b1d */ /* 0x000fec0000010000 */
        /* <DEDUP_REMOVED lines=9> */
[----:B------:R-:W1:Y:S02]  /*04f0*/  @!P1 LDS.64 R12, [R0+0x20] ;  /* 0x00002000000c9984 */ /* 0x000e640000000a00 */
[----:B-1----:R-:W-:-:S05]  /*0500*/  @!P1 IADD3 R8, P4, PT, R6, R12, RZ ;  /* 0x0000000c06089210 */ /* 0x002fca0007f9e0ff */
[----:B------:R-:W-:Y:S02]  /*0510*/  @!P1 IMAD.X R9, R7, 0x1, R13, P4 ;  /* 0x0000000107099824 */ /* 0x000fe400020e060d */
[----:B------:R-:W-:-:S03]  /*0520*/  @!P1 IMAD.MOV.U32 R22, RZ, RZ, R8 ;  /* 0x000000ffff169224 */ /* 0x000fc600078e0008 */
[----:B------:R-:W-:-:S05]  /*0530*/  @!P1 MOV R23, R9 ;  /* 0x0000000900179202 */ /* 0x000fca0000000f00 */
        /* <DEDUP_REMOVED lines=10> */
[----:B------:R-:W-:-:S04]  /*05e0*/  IMAD R17, R10, 0x2, R21 ;  /* 0x000000020a117824 */ /* 0x000fc800078e0215 */
[----:B------:R-:W-:Y:S01]  /*05f0*/  IMAD.WIDE.U32 R6, R17, 0x4, R4 ;  /* 0x0000000411067825 */ /* 0x000fe200078e0004 */
[----:B-1----:R-:W-:-:S05]  /*0600*/  @!P3 IADD3 R11, P4, PT, R14, R12, RZ ;  /* 0x0000000c0e0bb210 */ /* 0x002fca0007f9e0ff */
[----:B------:R-:W-:Y:S01]  /*0610*/  @!P3 STG.E desc[UR8][R2.64], R11 ;  /* 0x0000000b0200b986 */ /* 0x000fe2000c101908 */
[----:B------:R-:W-:Y:S06]  /*0620*/  BAR.SYNC.DEFER_BLOCKING 0x0 ;  /* 0x0000000000007b1d */ /* 0x000fec0000010000 */
[----:B------:R-:W2:Y:S01]  /*0630*/  LDG.E R14, desc[UR8][R6.64] ;  /* 0x00000008060e7981 */ /* 0x000ea2000c1e1900 */
[----:B------:R-:W-:Y:S01]  /*0640*/  IMAD.MOV.U32 R23, RZ, RZ, RZ ;  /* 0x000000ffff177224 */ /* 0x000fe200078e00ff */
[----:B------:R-:W-:Y:S02]  /*0650*/  @!P3 IADD3.X R23, PT, PT, R15, R13, RZ, P4, !PT ;  /* 0x0000000d0f17b210 */ /* 0x000fe400027fe4ff */
[----:B------:R-:W-:Y:S03]  /*0660*/  STG.E desc[UR8][R6.64], RZ ;  /* 0x000000ff06007986 */ /* 0x000fe6000c101908 */
[----:B------:R-:W-:-:S02]  /*0670*/  @!P3 IMAD.MOV.U32 R8, RZ, RZ, R23 ;  /* 0x000000ffff08b224 */ /* 0x000fc400078e0017 */
[----:B------:R-:W-:Y:S01]  /*0680*/  @!P3 IMAD.MOV.U32 R9, RZ, RZ, RZ ;  /* 0x000000ffff09b224 */ /* 0x000fe200078e00ff */
[----:B--2---:R-:W-:-:S05]  /*0690*/  IADD3 R14, P4, PT, R14, R23, RZ ;  /* 0x000000170e0e7210 */ /* 0x004fca0007f9e0ff */
[----:B------:R-:W-:-:S05]  /*06a0*/  IMAD.X R15, RZ, RZ, UR4, P4 ;  /* 0x00000004ff0f7e24 */ /* 0x000fca000a0e06ff */
[----:B------:R-:W-:Y:S01]  /*06b0*/  STS.64 [R0], R14 ;  /* 0x0000000e00007388 */ /* 0x000fe20000000a00 */
[----:B------:R-:W-:Y:S06]  /*06c0*/  BAR.SYNC.DEFER_BLOCKING 0x0 ;  /* 0x0000000000007b1d */ /* 0x000fec0000010000 */
[----:B------:R-:W-:Y:S04]  /*06d0*/  @!P0 LDS.64 R2, [R0] ;  /* 0x0000000000028984 */ /* 0x000fe80000000a00 */
[----:B------:R-:W1:Y:S02]  /*06e0*/  @!P0 LDS.64 R12, [R0+0x40] ;  /* 0x00004000000c8984 */ /* 0x000e640000000a00 */
[----:B-1----:R-:W-:-:S04]  /*06f0*/  @!P0 IADD3 R8, P4, PT, R2, R12, RZ ;  /* 0x0000000c02088210 */ /* 0x002fc80007f9e0ff */
[----:B------:R-:W-:Y:S01]  /*0700*/  @!P0 IADD3.X R9, PT, PT, R3, R13, RZ, P4, !PT ;  /* 0x0000000d03098210 */ /* 0x000fe200027fe4ff */
[----:B------:R-:W-:-:S04]  /*0710*/  @!P0 IMAD.MOV.U32 R14, RZ, RZ, R8 ;  /* 0x000000ffff0e8224 */ /* 0x000fc800078e0008 */
[----:B------:R-:W-:-:S05]  /*0720*/  @!P0 IMAD.MOV.U32 R15, RZ, RZ, R9 ;  /* 0x000000ffff0f8224 */ /* 0x000fca00078e0009 */
[----:B------:R-:W-:Y:S01]  /*0730*/  @!P0 STS.64 [R0], R14 ;  /* 0x0000000e00008388 */ /* 0x000fe20000000a00 */
        /* <DEDUP_REMOVED lines=62> */
[----:B------:R-:W-:Y:S02]  /*0b20*/  ISETP.NE.AND P4, PT, R16, RZ, PT ;  /* 0x000000ff1000720c */ /* 0x000fe40003f85270 */
[----:B------:R-:W-:Y:S01]  /*0b30*/  @!P3 IADD3.X R8, PT, PT, R13, R15, RZ, P5, !PT ;  /* 0x0000000f0d08b210 */ /* 0x000fe20002ffe4ff */
[----:B------:R-:W-:-:S03]  /*0b40*/  @!P3 IMAD.MOV.U32 R9, RZ, RZ, RZ ;  /* 0x000000ffff09b224 */ /* 0x000fc600078e00ff */
[----:B------:R-:W-:Y:S02]  /*0b50*/  SEL R15, R8, RZ, !P4 ;  /* 0x000000ff080f7207 */ /* 0x000fe40006000000 */
[----:B------:R-:W-:Y:S01]  /*0b60*/  SEL R12, R9, RZ, !P4 ;  /* 0x000000ff090c7207 */ /* 0x000fe20006000000 */
[----:B------:R-:W-:Y:S01]  /*0b70*/  STG.E desc[UR8][R6.64], RZ ;  /* 0x000000ff06007986 */ /* 0x000fe2000c101908 */
[----:B--2---:R-:W-:-:S05]  /*0b80*/  IADD3 R14, P5, PT, R14, R15, RZ ;  /* 0x0000000f0e0e7210 */ /* 0x004fca0007fbe0ff */
[----:B------:R-:W-:-:S05]  /*0b90*/  IMAD.X R15, RZ, RZ, R12, P5 ;  /* 0x000000ffff0f7224 */ /* 0x000fca00028e060c */
        /* <DEDUP_REMOVED lines=71> */
[----:B------:R-:W-:Y:S02]  /*1010*/  HFMA2 R23, -RZ, RZ, 0, 0 ;  /* 0x00000000ff177431 */ /* 0x000fe400000001ff */
[----:B------:R-:W-:Y:S01]  /*1020*/  @!P3 IMAD.X R23, R15, 0x1, R13, P5 ;  /* 0x000000010f17b824 */ /* 0x000fe200028e060d */
[----:B------:R-:W-:Y:S03]  /*1030*/  STG.E desc[UR8][R6.64], RZ ;  /* 0x000000ff06007986 */ /* 0x000fe6000c101908 */
[----:B------:R-:W-:Y:S01]  /*1040*/  @!P3 IMAD.MOV.U32 R8, RZ, RZ, R23 ;  /* 0x000000ffff08b224 */ /* 0x000fe200078e0017 */
[----:B------:R-:W-:-:S02]  /*1050*/  @!P3 MOV R9, RZ ;  /* 0x000000ff0009b202 */ /* 0x000fc40000000f00 */
[----:B--2---:R-:W-:-:S05]  /*1060*/  IADD3 R14, P5, PT, R14, R23, RZ ;  /* 0x000000170e0e7210 */ /* 0x004fca0007fbe0ff */
[----:B------:R-:W-:-:S05]  /*1070*/  IMAD.X R15, RZ, RZ, UR4, P5 ;  /* 0x00000004ff0f7e24 */ /* 0x000fca000a8e06ff */
[----:B------:R-:W-:Y:S01]  /*1080*/  STS.64 [R0], R14 ;  /* 0x0000000e00007388 */ /* 0x000fe20000000a00 */
[----:B------:R-:W-:Y:S06]  /*1090*/  BAR.SYNC.DEFER_BLOCKING 0x0 ;  /* 0x0000000000007b1d */ /* 0x000fec0000010000 */
[----:B------:R-:W-:Y:S04]  /*10a0*/  @!P0 LDS.64 R2, [R0] ;  /* 0x0000000000028984 */ /* 0x000fe80000000a00 */
[----:B------:R-:W1:Y:S02]  /*10b0*/  @!P0 LDS.64 R12, [R0+0x40] ;  /* 0x00004000000c8984 */ /* 0x000e640000000a00 */
[----:B-1----:R-:W-:-:S05]  /*10c0*/  @!P0 IADD3 R8, P5, PT, R2, R12, RZ ;  /* 0x0000000c02088210 */ /* 0x002fca0007fbe0ff */
[----:B------:R-:W-:Y:S02]  /*10d0*/  @!P0 IMAD.X R9, R3, 0x1, R13, P5 ;  /* 0x0000000103098824 */ /* 0x000fe400028e060d */
[----:B------:R-:W-:Y:S02]  /*10e0*/  @!P0 IMAD.MOV.U32 R14, RZ, RZ, R8 ;  /* 0x000000ffff0e8224 */ /* 0x000fe400078e0008 */
[----:B------:R-:W-:-:S05]  /*10f0*/  @!P0 IMAD.MOV.U32 R15, RZ, RZ, R9 ;  /* 0x000000ffff0f8224 */ /* 0x000fca00078e0009 */
[----:B------:R-:W-:Y:S01]  /*1100*/  @!P0 STS.64 [R0], R14 ;  /* 0x0000000e00008388 */ /* 0x000fe20000000a00 */
        /* <DEDUP_REMOVED lines=17> */
[----:B------:R-:W-:-:S05]  /*1220*/  LEA R11, R10, R11, 0x2 ;  /* 0x0000000b0a0b7211 */ /* 0x000fca00078e10ff */
        /* <DEDUP_REMOVED lines=8> */
[-C--:B------:R-:W-:Y:S01]  /*12b0*/  @!P3 MOV R8, R23.reuse ;  /* 0x000000170008b202 */ /* 0x080fe20000000f00 */
[----:B------:R-:W-:Y:S01]  /*12c0*/  @!P3 IMAD.MOV.U32 R9, RZ, RZ, RZ ;  /* 0x000000ffff09b224 */ /* 0x000fe200078e00ff */
        /* <DEDUP_REMOVED lines=34> */
[----:B------:R-:W-:Y:S01]  /*14f0*/  @!P3 IMAD.X R8, R13, 0x1, R15, P5 ;  /* 0x000000010d08b824 */ /* 0x000fe200028e060f */
[----:B------:R-:W-:-:S04]  /*1500*/  @!P3 MOV R9, RZ ;  /* 0x000000ff0009b202 */ /* 0x000fc80000000f00 */
        /* <DEDUP_REMOVED lines=39> */
[----:B------:R-:W-:Y:S03]  /*1780*/  STG.E desc[UR8][R2.64], RZ ;  /* 0x000000ff02007986 */ /* 0x000fe6000c101908 */
        /* <DEDUP_REMOVED lines=114> */
[----:B------:R-:W-:Y:S02]  /*1eb0*/  @!P3 IMAD.X R8, R13, 0x1, R15, P5 ;  /* 0x000000010d08b824 */ /* 0x000fe400028e060f */
[----:B------:R-:W-:-:S03]  /*1ec0*/  @!P3 IMAD.MOV.U32 R9, RZ, RZ, RZ ;  /* 0x000000ffff09b224 */ /* 0x000fc600078e00ff */
[----:B------:R-:W-:Y:S02]  /*1ed0*/  SEL R13, R8, RZ, !P4 ;  /* 0x000000ff080d7207 */ /* 0x000fe40006000000 */
[----:B------:R-:W-:Y:S01]  /*1ee0*/  SEL R9, R9, RZ, !P4 ;  /* 0x000000ff09097207 */ /* 0x000fe20006000000 */
[----:B------:R-:W-:Y:S01]  /*1ef0*/  STG.E desc[UR8][R6.64], RZ ;  /* 0x000000ff06007986 */ /* 0x000fe2000c101908 */
[----:B--2---:R-:W-:-:S04]  /*1f00*/  IADD3 R12, P4, PT, R12, R13, RZ ;  /* 0x0000000d0c0c7210 */ /* 0x004fc80007f9e0ff */
[----:B------:R-:W-:-:S05]  /*1f10*/  IADD3.X R13, PT, PT, RZ, R9, RZ, P4, !PT ;  /* 0x00000009ff0d7210 */ /* 0x000fca00027fe4ff */
        /* <DEDUP_REMOVED lines=125> */
.L_x_4:
        /* <DEDUP_REMOVED lines=9> */
.L_x_55:


//--------------------- .text._Z37kernel_crt_multiplications_32words_v1PjPKjS_S_ --------------------------
	.section	.text._Z37kernel_crt_multiplications_32words_v1PjPKjS_S_,"ax",@progbits
	.align	128
        .global         _Z37kernel_crt_multiplications_32words_v1PjPKjS_S_
        .type           _Z37kernel_crt_multiplications_32words_v1PjPKjS_S_,@function
        .size           _Z37kernel_crt_multiplications_32words_v1PjPKjS_S_,(.L_x_56 - _Z37kernel_crt_multiplications_32words_v1PjPKjS_S_)
        .other          _Z37kernel_crt_multiplications_32words_v1PjPKjS_S_,@"STO_CUDA_ENTRY STV_DEFAULT"
_Z37kernel_crt_multiplications_32words_v1PjPKjS_S_:
.text._Z37kernel_crt_multiplications_32words_v1PjPKjS_S_:
[----:B------:R-:W0:Y:S08]  /*0000*/  LDC R1, c[0x0][0x37c] ;  /* 0x0000df00ff017b82 */ /* 0x000e300000000800 */
[----:B------:R-:W1:Y:S01]  /*0010*/  LDC.64 R4, c[0x0][0x398] ;  /* 0x0000e600ff047b82 */ /* 0x000e620000000a00 */
[----:B------:R-:W1:Y:S01]  /*0020*/  LDCU.64 UR8, c[0x0][0x358] ;  /* 0x00006b00ff0877ac */ /* 0x000e620008000a00 */
[----:B0-----:R-:W-:Y:S01]  /*0030*/  IADD3 R1, PT, PT, R1, -0x1a0, RZ ;  /* 0xfffffe6001017810 */ /* 0x001fe20007ffe0ff */
[----:B-1----:R-:W2:Y:S05]  /*0040*/  LDG.E R3, desc[UR8][R4.64] ;  /* 0x0000000804037981 */ /* 0x002eaa000c1e1900 */
[----:B------:R-:W0:Y:S01]  /*0050*/  S2UR UR4, SR_CTAID.X ;  /* 0x00000000000479c3 */ /* 0x000e220000002500 */
[----:B------:R-:W0:Y:S01]  /*0060*/  S2R R0, SR_TID.X ;  /* 0x0000000000007919 */ /* 0x000e220000002100 */
[----:B------:R1:W-:Y:S06]  /*0070*/  STL.128 [R1], RZ ;  /* 0x000000ff01007387 */ /* 0x0003ec0000100c00 */
[----:B------:R-:W0:Y:S01]  /*0080*/  LDC R7, c[0x0][0x360] ;  /* 0x0000d800ff077b82 */ /* 0x000e220000000800 */
[----:B------:R1:W-:Y:S04]  /*0090*/  STL.128 [R1+0x10], RZ ;  /* 0x000010ff01007387 */ /* 0x0003e80000100c00 */
[----:B------:R1:W-:Y:S04]  /*00a0*/  STL.128 [R1+0x20], RZ ;  /* 0x000020ff01007387 */ /* 0x0003e80000100c00 */
[----:B------:R1:W-:Y:S04]  /*00b0*/  STL.128 [R1+0x30], RZ ;  /* 0x000030ff01007387 */ /* 0x0003e80000100c00 */
[----:B------:R1:W-:Y:S04]  /*00c0*/  STL.128 [R1+0x40], RZ ;  /* 0x000040ff01007387 */ /* 0x0003e80000100c00 */
[----:B------:R1:W-:Y:S04]  /*00d0*/  STL.128 [R1+0x50], RZ ;  /* 0x000050ff01007387 */ /* 0x0003e80000100c00 */
[----:B------:R1:W-:Y:S01]  /*00e0*/  STL.128 [R1+0x60], RZ ;  /* 0x000060ff01007387 */ /* 0x0003e20000100c00 */
[----:B0-----:R-:W-:-:S03]  /*00f0*/  IMAD R0, R7, UR4, R0 ;  /* 0x0000000407007c24 */ /* 0x001fc6000f8e0200 */
[----:B------:R1:W-:Y:S04]  /*0100*/  STL.128 [R1+0x70], RZ ;  /* 0x000070ff01007387 */ /* 0x0003e80000100c00 */
[----:B------:R1:W-:Y:S04]  /*0110*/  STL [R1+0x80], RZ ;  /* 0x000080ff01007387 */ /* 0x0003e80000100800 */
[----:B------:R1:W-:Y:S04]  /*0120*/  STL.128 [R1+0x90], RZ ;  /* 0x000090ff01007387 */ /* 0x0003e80000100c00 */
        /* <DEDUP_REMOVED lines=15> */
[----:B------:R1:W-:Y:S01]  /*0220*/  STL [R1+0x190], RZ ;  /* 0x000190ff01007387 */ /* 0x0003e20000100800 */
[----:B--2---:R-:W-:-:S13]  /*0230*/  ISETP.GE.U32.AND P0, PT, R0, R3, PT ;  /* 0x000000030000720c */ /* 0x004fda0003f06070 */
[----:B-1----:R-:W-:Y:S05]  /*0240*/  @P0 EXIT ;  /* 0x000000000000094d */ /* 0x002fea0003800000 */
[----:B------:R0:W5:Y:S01]  /*0250*/  LDG.E R3, desc[UR8][R4.64+0x14] ;  /* 0x0000140804037981 */ /* 0x000162000c1e1900 */
[----:B------:R-:W-:Y:S01]  /*0260*/  LOP3.LUT P0, RZ, R0, 0x1f, RZ, 0xc0, !PT ;  /* 0x0000001f00ff7812 */ /* 0x000fe2000780c0ff */
[----:B------:R-:W-:Y:S01]  /*0270*/  BSSY.RECONVERGENT B0, `(.L_x_5) ;  /* 0x000002b000007945 */ /* 0x000fe20003800200 */
[----:B------:R-:W-:-:S11]  /*0280*/  PRMT R2, RZ, 0x7610, R2 ;  /* 0x00007610ff027816 */ /* 0x000fd60000000002 */
[----:B0-----:R-:W-:Y:S05]  /*0290*/  @!P0 BRA `(.L_x_6) ;  /* 0x0000000000a08947 */ /* 0x001fea0003800000 */
[----:B------:R-:W-:Y:S02]  /*02a0*/  HFMA2 R14, -RZ, RZ, 0, 1.1920928955078125e-07 ;  /* 0x00000002ff0e7431 */ /* 0x000fe400000001ff */
[----:B------:R-:W-:Y:S02]  /*02b0*/  IMAD.MOV.U32 R13, RZ, RZ, 0x1 ;  /* 0x00000001ff0d7424 */ /* 0x000fe400078e00ff */
[----:B------:R-:W-:Y:S02]  /*02c0*/  HFMA2 R17, -RZ, RZ, 0, 2.98023223876953125e-07 ;  /* 0x00000005ff117431 */ /* 0x000fe400000001ff */
[----:B------:R-:W-:Y:S02]  /*02d0*/  IMAD.MOV.U32 R15, RZ, RZ, 0x3 ;  /* 0x00000003ff0f7424 */ /* 0x000fe400078e00ff */
[----:B------:R-:W-:Y:S01]  /*02e0*/  HFMA2 R21, -RZ, RZ, 0, 5.36441802978515625e-07 ;  /* 0x00000009ff157431 */ /* 0x000fe200000001ff */
[----:B------:R-:W-:Y:S01]  /*02f0*/  MOV R12, RZ ;  /* 0x000000ff000c7202 */ /* 0x000fe20000000f00 */
[----:B------:R-:W-:Y:S01]  /*0300*/  IMAD.MOV.U32 R16, RZ, RZ, 0x4 ;  /* 0x00000004ff107424 */ /* 0x000fe200078e00ff */
[----:B------:R-:W-:Y:S01]  /*0310*/  MOV R19, 0x7 ;  /* 0x0000000700137802 */ /* 0x000fe20000000f00 */
[----:B------:R-:W-:Y:S01]  /*0320*/  IMAD.MOV.U32 R18, RZ, RZ, 0x6 ;  /* 0x00000006ff127424 */ /* 0x000fe200078e00ff */
[----:B------:R-:W-:Y:S01]  /*0330*/  MOV R23, 0xb ;  /* 0x0000000b00177802 */ /* 0x000fe20000000f00 */
[----:B------:R-:W-:Y:S01]  /*0340*/  IMAD.MOV.U32 R20, RZ, RZ, 0x8 ;  /* 0x00000008ff147424 */ /* 0x000fe200078e00ff */
[----:B------:R0:W-:Y:S01]  /*0350*/  STL.128 [R1+0x90], R12 ;  /* 0x0000900c01007387 */ /* 0x0001e20000100c00 */
[----:B------:R-:W-:-:S02]  /*0360*/  IMAD.MOV.U32 R22, RZ, RZ, 0xa ;  /* 0x0000000aff167424 */ /* 0x000fc400078e00ff */
[----:B------:R-:W-:Y:S02]  /*0370*/  HFMA2 R5, -RZ, RZ, 0, 7.74860382080078125e-07 ;  /* 0x0000000dff057431 */ /* 0x000fe400000001ff */
[----:B------:R-:W-:Y:S01]  /*0380*/  IMAD.MOV.U32 R4, RZ, RZ, 0xc ;  /* 0x0000000cff047424 */ /* 0x000fe200078e00ff */
[----:B------:R1:W-:Y:S01]  /*0390*/  STL.128 [R1+0xa0], R16 ;  /* 0x0000a01001007387 */ /* 0x0003e20000100c00 */
[----:B------:R-:W-:Y:S02]  /*03a0*/  HFMA2 R9, -RZ, RZ, 0, 1.013278961181640625e-06 ;  /* 0x00000011ff097431 */ /* 0x000fe400000001ff */
[----:B------:R-:W-:Y:S01]  /*03b0*/  IMAD.MOV.U32 R6, RZ, RZ, 0xe ;  /* 0x0000000eff067424 */ /* 0x000fe200078e00ff */
[----:B------:R-:W-:Y:S01]  /*03c0*/  MOV R7, 0xf ;  /* 0x0000000f00077802 */ /* 0x000fe20000000f00 */
[----:B------:R2:W-:Y:S01]  /*03d0*/  STL.128 [R1+0xb0], R20 ;  /* 0x0000b01401007387 */ /* 0x0005e20000100c00 */
[----:B------:R-:W-:Y:S01]  /*03e0*/  IMAD.MOV.U32 R8, RZ, RZ, 0x10 ;  /* 0x00000010ff087424 */ /* 0x000fe200078e00ff */
[----:B------:R-:W-:Y:S01]  /*03f0*/  MOV R11, 0x13 ;  /* 0x00000013000b7802 */ /* 0x000fe20000000f00 */
[----:B------:R-:W-:Y:S01]  /*0400*/  IMAD.MOV.U32 R10, RZ, RZ, 0x12 ;  /* 0x00000012ff0a7424 */ /* 0x000fe200078e00ff */
[----:B------:R3:W-:Y:S01]  /*0410*/  STL.128 [R1+0xc0], R4 ;  /* 0x0000c00401007387 */ /* 0x0007e20000100c00 */
[----:B0-----:R-:W-:-:S02]  /*0420*/  HFMA2 R13, -RZ, RZ, 0, 1.251697540283203125e-06 ;  /* 0x00000015ff0d7431 */ /* 0x001fc400000001ff */
[----:B------:R-:W-:Y:S01]  /*0430*/  IMAD.MOV.U32 R12, RZ, RZ, 0x14 ;  /* 0x00000014ff0c7424 */ /* 0x000fe200078e00ff */
[----:B------:R-:W-:Y:S01]  /*0440*/  MOV R15, 0x17 ;  /* 0x00000017000f7802 */ /* 0x000fe20000000f00 */
[----:B------:R-:W-:Y:S02]  /*0450*/  IMAD.MOV.U32 R14, RZ, RZ, 0x16 ;  /* 0x00000016ff0e7424 */ /* 0x000fe400078e00ff */
[----:B-1----:R-:W-:Y:S02]  /*0460*/  HFMA2 R17, -RZ, RZ, 0, 1.490116119384765625e-06 ;  /* 0x00000019ff117431 */ /* 0x002fe400000001ff */
[----:B------:R-:W-:Y:S01]  /*0470*/  IMAD.MOV.U32 R16, RZ, RZ, 0x18 ;  /* 0x00000018ff107424 */ /* 0x000fe200078e00ff */
[----:B------:R-:W-:Y:S01]  /*0480*/  MOV R19, 0x1b ;  /* 0x0000001b00137802 */ /* 0x000fe20000000f00 */
[----:B------:R-:W-:Y:S02]  /*0490*/  IMAD.MOV.U32 R18, RZ, RZ, 0x1a ;  /* 0x0000001aff127424 */ /* 0x000fe400078e00ff */
[----:B--2---:R-:W-:-:S02]  /*04a0*/  HFMA2 R21, -RZ, RZ, 0, 1.728534698486328125e-06 ;  /* 0x0000001dff157431 */ /* 0x004fc400000001ff */
[----:B------:R-:W-:Y:S01]  /*04b0*/  IMAD.MOV.U32 R20, RZ, RZ, 0x1c ;  /* 0x0000001cff147424 */ /* 0x000fe200078e00ff */
[----:B------:R-:W-:Y:S01]  /*04c0*/  MOV R23, 0x1f ;  /* 0x0000001f00177802 */ /* 0x000fe20000000f00 */
[----:B------:R-:W-:Y:S01]  /*04d0*/  IMAD.MOV.U32 R22, RZ, RZ, 0x1e ;  /* 0x0000001eff167424 */ /* 0x000fe200078e00ff */
[----:B------:R3:W-:Y:S04]  /*04e0*/  STL.128 [R1+0xd0], R8 ;  /* 0x0000d00801007387 */ /* 0x0007e80000100c00 */
[----:B------:R3:W-:Y:S04]  /*04f0*/  STL.128 [R1+0xe0], R12 ;  /* 0x0000e00c01007387 */ /* 0x0007e80000100c00 */
[----:B------:R3:W-:Y:S04]  /*0500*/  STL.128 [R1+0xf0], R16 ;  /* 0x0000f01001007387 */ /* 0x0007e80000100c00 */
[----:B------:R3:W-:Y:S02]  /*0510*/  STL.128 [R1+0x100], R20 ;  /* 0x0001001401007387 */ /* 0x0007e40000100c00 */
.L_x_6:
[----:B------:R-:W-:Y:S05]  /*0520*/  BSYNC.RECONVERGENT B0 ;  /* 0x0000000000007941 */ /* 0x000fea0003800200 */
.L_x_5:
[----:B---3--:R-:W-:Y:S01]  /*0530*/  PRMT R4, RZ, 0x7610, R4 ;  /* 0x00007610ff047816 */ /* 0x008fe20000000004 */
[----:B------:R-:W-:Y:S01]  /*0540*/  VIADD R5, R1, 0xa0 ;  /* 0x000000a001057836 */ /* 0x000fe20000000000 */
[----:B------:R-:W-:-:S06]  /*0550*/  UMOV UR4, URZ ;  /* 0x000000ff00047c82 */ /* 0x000fcc0008000000 */
.L_x_16:
[----:B01234-:R-:W0:Y:S01]  /*0560*/  LDC.64 R6, c[0x0][0x380] ;  /* 0x0000e000ff067b82 */ /* 0x01fe220000000a00 */
[----:B-----5:R-:W-:-:S04]  /*0570*/  IMAD R9, R3, UR4, R0 ;  /* 0x0000000403097c24 */ /* 0x020fc8000f8e0200 */
[----:B0-----:R-:W-:-:S06]  /*0580*/  IMAD.WIDE.U32 R6, R9, 0x4, R6 ;  /* 0x0000000409067825 */ /* 0x001fcc00078e0006 */
[----:B------:R-:W2:Y:S01]  /*0590*/  LDG.E.CONSTANT R6, desc[UR8][R6.64] ;  /* 0x0000000806067981 */ /* 0x000ea2000c1e9900 */
[----:B------:R-:W-:Y:S01]  /*05a0*/  ISETP.NE.AND P0, PT, RZ, UR4, PT ;  /* 0x00000004ff007c0c */ /* 0x000fe2000bf05270 */
[----:B------:R-:W-:Y:S01]  /*05b0*/  UIADD3 UR5, UPT, UPT, UR4, 0x1, URZ ;  /* 0x0000000104057890 */ /* 0x000fe2000fffe0ff */
[----:B------:R-:W-:Y:S01]  /*05c0*/  IADD3 R4, PT, PT, R4, 0x1, RZ ;  /* 0x0000000104047810 */ /* 0x000fe20007ffe0ff */
[----:B------:R-:W-:Y:S02]  /*05d0*/  UMOV UR6, UR4 ;  /* 0x0000000400067c82 */ /* 0x000fe40008000000 */
[----:B------:R-:W-:-:S03]  /*05e0*/  UISETP.NE.AND UP0, UPT, UR5, 0x20, UPT ;  /* 0x000000200500788c */ /* 0x000fc6000bf05270 */
[----:B------:R-:W-:-:S05]  /*05f0*/  UMOV UR4, UR5 ;  /* 0x0000000500047c82 */ /* 0x000fca0008000000 */
[----:B--2---:R0:W-:Y:S01]  /*0600*/  @!P0 STL [R1], R6 ;  /* 0x0000000601008387 */ /* 0x0041e20000100800 */
[----:B------:R-:W-:Y:S05]  /*0610*/  @!P0 BRA `(.L_x_7) ;  /* 0x0000000800148947 */ /* 0x000fea0003800000 */
[----:B------:R-:W-:Y:S01]  /*0620*/  UISETP.GE.U32.AND UP1, UPT, UR6, 0x7, UPT ;  /* 0x000000070600788c */ /* 0x000fe2000bf26070 */
[----:B------:R-:W-:Y:S01]  /*0630*/  IMAD.MOV.U32 R16, RZ, RZ, RZ ;  /* 0x000000ffff107224 */ /* 0x000fe200078e00ff */
[----:B------:R-:W-:-:S07]  /*0640*/  CS2R R14, SRZ ;  /* 0x00000000000e7805 */ /* 0x000fce000001ff00 */
[----:B------:R-:W-:Y:S05]  /*0650*/  BRA.U !UP1, `(.L_x_8) ;  /* 0x0000000109fc7547 */ /* 0x000fea000b800000 */
[----:B------:R-:W-:Y:S01]  /*0660*/  ULOP3.LUT UR5, UR4, 0x7ffffff8, URZ, 0xc0, !UPT ;  /* 0x7ffffff804057892 */ /* 0x000fe2000f8ec0ff */
[----:B------:R-:W-:Y:S02]  /*0670*/  IADD3 R17, PT, PT, R1, 0x10, RZ ;  /* 0x0000001001117810 */ /* 0x000fe40007ffe0ff */
[----:B------:R-:W-:Y:S01]  /*0680*/  CS2R R14, SRZ ;  /* 0x00000000000e7805 */ /* 0x000fe2000001ff00 */
[----:B------:R-:W-:Y:S01]  /*0690*/  IMAD.MOV.U32 R7, RZ, RZ, R5 ;  /* 0x000000ffff077224 */ /* 0x000fe200078e0005 */
[----:B------:R-:W-:Y:S02]  /*06a0*/  UIADD3 UR7, UPT, UPT, -UR5, URZ, URZ ;  /* 0x000000ff05077290 */ /* 0x000fe4000fffe1ff */
[----:B------:R-:W-:-:S10]  /*06b0*/  MOV R16, UR5 ;  /* 0x0000000500107c02 */ /* 0x000fd40008000f00 */
.L_x_9:
[----:B------:R-:W2:Y:S04]  /*06c0*/  LDL.128 R8, [R7+-0x10] ;  /* 0xfffff00007087983 */ /* 0x000ea80000100c00 */
[----:B------:R-:W3:Y:S04]  /*06d0*/  LDL R23, [R17+-0x10] ;  /* 0xfffff00011177983 */ /* 0x000ee80000100800 */
[----:B------:R-:W4:Y:S04]  /*06e0*/  LDL R25, [R17+-0xc] ;  /* 0xfffff40011197983 */ /* 0x000f280000100800 */
[----:B------:R-:W5:Y:S04]  /*06f0*/  LDL R21, [R17+-0x8] ;  /* 0xfffff80011157983 */ /* 0x000f680000100800 */
[----:B------:R-:W5:Y:S01]  /*0700*/  LDL R19, [R17+-0x4] ;  /* 0xfffffc0011137983 */ /* 0x000f620000100800 */
[----:B--2---:R-:W-:-:S04]  /*0710*/  IMAD.WIDE.U32 R12, R8, R6, RZ ;  /* 0x00000006080c7225 */ /* 0x004fc800078e00ff */
[----:B---3--:R-:W-:Y:S02]  /*0720*/  IMAD.IADD R23, R12, 0x1, R23 ;  /* 0x000000010c177824 */ /* 0x008fe400078e0217 */
[----:B------:R-:W-:-:S03]  /*0730*/  IMAD.WIDE.U32 R8, R9, R6, RZ ;  /* 0x0000000609087225 */ /* 0x000fc600078e00ff */
[----:B------:R-:W-:Y:S02]  /*0740*/  IADD3 R18, P0, PT, R23, R14, RZ ;  /* 0x0000000e17127210 */ /* 0x000fe40007f1e0ff */
[----:B----4-:R-:W-:Y:S02]  /*0750*/  IADD3 R12, PT, PT, R8, R25, RZ ;  /* 0x00000019080c7210 */ /* 0x010fe40007ffe0ff */
[----:B------:R-:W2:Y:S01]  /*0760*/  LDL R25, [R17+0x4] ;  /* 0x0000040011197983 */ /* 0x000ea20000100800 */
[----:B------:R-:W-:Y:S02]  /*0770*/  IMAD.X R23, RZ, RZ, R15, P0 ;  /* 0x000000ffff177224 */ /* 0x000fe400000e060f */
[-C--:B------:R-:W-:Y:S01]  /*0780*/  IMAD.WIDE.U32 R14, R10, R6.reuse, RZ ;  /* 0x000000060a0e7225 */ /* 0x080fe200078e00ff */
[----:B------:R1:W-:Y:S02]  /*0790*/  STL [R17+-0x10], R18 ;  /* 0xfffff01211007387 */ /* 0x0003e40000100800 */
[----:B------:R-:W-:Y:S01]  /*07a0*/  IADD3 R24, P0, P1, R12, R23, R13 ;  /* 0x000000170c187210 */ /* 0x000fe2000791e00d */
[----:B------:R-:W-:Y:S01]  /*07b0*/  IMAD.WIDE.U32 R12, R11, R6, RZ ;  /* 0x000000060b0c7225 */ /* 0x000fe200078e00ff */
[----:B-----5:R-:W-:Y:S01]  /*07c0*/  IADD3 R21, PT, PT, R14, R21, RZ ;  /* 0x000000150e157210 */ /* 0x020fe20007ffe0ff */
[----:B------:R-:W3:Y:S01]  /*07d0*/  LDL R23, [R17] ;  /* 0x0000000011177983 */ /* 0x000ee20000100800 */
[----:B------:R-:W-:Y:S01]  /*07e0*/  IADD3.X R8, PT, PT, RZ, RZ, RZ, P0, P1 ;  /* 0x000000ffff087210 */ /* 0x000fe200007e24ff */
[----:B------:R-:W-:-:S02]  /*07f0*/  IMAD.IADD R19, R12, 0x1, R19 ;  /* 0x000000010c137824 */ /* 0x000fc400078e0213 */
[----:B------:R-:W-:Y:S01]  /*0800*/  STL [R17+-0xc], R24 ;  /* 0xfffff41811007387 */ /* 0x000fe20000100800 */
[----:B------:R-:W-:-:S03]  /*0810*/  IADD3 R22, P0, P1, R21, R8, R9 ;  /* 0x0000000815167210 */ /* 0x000fc6000791e009 */
[----:B------:R-:W4:Y:S01]  /*0820*/  LDL R21, [R17+0x8] ;  /* 0x0000080011157983 */ /* 0x000f220000100800 */
[----:B------:R-:W-:-:S03]  /*0830*/  IADD3.X R14, PT, PT, RZ, RZ, RZ, P0, P1 ;  /* 0x000000ffff0e7210 */ /* 0x000fc600007e24ff */
[----:B------:R-:W-:Y:S01]  /*0840*/  STL [R17+-0x8], R22 ;  /* 0xfffff81611007387 */ /* 0x000fe20000100800 */
[----:B------:R-:W-:-:S03]  /*0850*/  IADD3 R12, P0, P1, R19, R14, R15 ;  /* 0x0000000e130c7210 */ /* 0x000fc6000791e00f */
[----:B------:R-:W5:Y:S04]  /*0860*/  LDL R19, [R17+0xc] ;  /* 0x00000c0011137983 */ /* 0x000f680000100800 */
[----:B------:R0:W-:Y:S04]  /*0870*/  STL [R17+-0x4], R12 ;  /* 0xfffffc0c11007387 */ /* 0x0001e80000100800 */
[----:B------:R1:W2:Y:S01]  /*0880*/  LDL.128 R8, [R7] ;  /* 0x0000000007087983 */ /* 0x0002a20000100c00 */
[----:B------:R-:W-:Y:S01]  /*0890*/  IADD3.X R20, PT, PT, RZ, RZ, RZ, P0, P1 ;  /* 0x000000ffff147210 */ /* 0x000fe200007e24ff */
[----:B------:R-:W-:-:S04]  /*08a0*/  UIADD3 UR7, UPT, UPT, UR7, 0x8, URZ ;  /* 0x0000000807077890 */ /* 0x000fc8000fffe0ff */
[----:B------:R-:W-:Y:S01]  /*08b0*/  UISETP.NE.AND UP1, UPT, UR7, URZ, UPT ;  /* 0x000000ff0700728c */ /* 0x000fe2000bf25270 */
[----:B-1----:R-:W-:Y:S01]  /*08c0*/  IADD3 R7, PT, PT, R7, 0x20, RZ ;  /* 0x0000002007077810 */ /* 0x002fe20007ffe0ff */
[----:B--2---:R-:W-:-:S03]  /*08d0*/  IMAD.WIDE.U32 R14, R8, R6, RZ ;  /* 0x00000006080e7225 */ /* 0x004fc600078e00ff */
[----:B---3--:R-:W-:Y:S01]  /*08e0*/  IADD3 R23, PT, PT, R14, R23, RZ ;  /* 0x000000170e177210 */ /* 0x008fe20007ffe0ff */
[----:B------:R-:W-:-:S03]  /*08f0*/  IMAD.WIDE.U32 R8, R9, R6, RZ ;  /* 0x0000000609087225 */ /* 0x000fc600078e00ff */
[----:B------:R-:W-:Y:S01]  /*0900*/  IADD3 R18, P0, P1, R23, R20, R13 ;  /* 0x0000001417127210 */ /* 0x000fe2000791e00d */
[----:B------:R-:W-:-:S03]  /*0910*/  IMAD.IADD R14, R8, 0x1, R25 ;  /* 0x00000001080e7824 */ /* 0x000fc600078e0219 */
[----:B------:R-:W-:Y:S01]  /*0920*/  IADD3.X R23, PT, PT, RZ, RZ, RZ, P0, P1 ;  /* 0x000000ffff177210 */ /* 0x000fe200007e24ff */
[----:B0-----:R-:W-:-:S03]  /*0930*/  IMAD.WIDE.U32 R12, R10, R6, RZ ;  /* 0x000000060a0c7225 */ /* 0x001fc600078e00ff */
[----:B------:R-:W-:Y:S02]  /*0940*/  IADD3 R10, P0, P1, R14, R23, R15 ;  /* 0x000000170e0a7210 */ /* 0x000fe4000791e00f */
[----:B----4-:R-:W-:Y:S02]  /*0950*/  IADD3 R21, PT, PT, R12, R21, RZ ;  /* 0x000000150c157210 */ /* 0x010fe40007ffe0ff */
[----:B------:R-:W-:Y:S01]  /*0960*/  IADD3.X R8, PT, PT, RZ, RZ, RZ, P0, P1 ;  /* 0x000000ffff087210 */ /* 0x000fe200007e24ff */
[----:B------:R-:W-:-:S03]  /*0970*/  IMAD.WIDE.U32 R14, R11, R6, RZ ;  /* 0x000000060b0e7225 */ /* 0x000fc600078e00ff */
[----:B------:R-:W-:Y:S01]  /*0980*/  IADD3 R8, P0, P1, R21, R8, R9 ;  /* 0x0000000815087210 */ /* 0x000fe2000791e009 */
[----:B-----5:R-:W-:-:S03]  /*0990*/  IMAD.IADD R19, R14, 0x1, R19 ;  /* 0x000000010e137824 */ /* 0x020fc600078e0213 */
[----:B------:R-:W-:-:S04]  /*09a0*/  IADD3.X R12, PT, PT, RZ, RZ, RZ, P0, P1 ;  /* 0x000000ffff0c7210 */ /* 0x000fc800007e24ff */
[----:B------:R-:W-:-:S04]  /*09b0*/  IADD3 R12, P0, P1, R19, R12, R13 ;  /* 0x0000000c130c7210 */ /* 0x000fc8000791e00d */
[----:B------:R-:W-:Y:S01]  /*09c0*/  IADD3.X R14, PT, PT, RZ, RZ, RZ, P0, P1 ;  /* 0x000000ffff0e7210 */ /* 0x000fe200007e24ff */
[----:B------:R-:W-:Y:S03]  /*09d0*/  STL [R17], R18 ;  /* 0x0000001211007387 */ /* 0x000fe60000100800 */
[----:B------:R-:W-:Y:S01]  /*09e0*/  IADD3 R14, P0, PT, R15, R14, RZ ;  /* 0x0000000e0f0e7210 */ /* 0x000fe20007f1e0ff */
[----:B------:R-:W-:Y:S03]  /*09f0*/  STL [R17+0x4], R10 ;  /* 0x0000040a11007387 */ /* 0x000fe60000100800 */
[----:B------:R-:W-:Y:S01]  /*0a00*/  IADD3.X R15, PT, PT, RZ, RZ, RZ, P0, !PT ;  /* 0x000000ffff0f7210 */ /* 0x000fe200007fe4ff */
[----:B------:R-:W-:Y:S04]  /*0a10*/  STL [R17+0x8], R8 ;  /* 0x0000080811007387 */ /* 0x000fe80000100800 */
[----:B------:R0:W-:Y:S02]  /*0a20*/  STL [R17+0xc], R12 ;  /* 0x00000c0c11007387 */ /* 0x0001e40000100800 */
[----:B0-----:R-:W-:Y:S01]  /*0a30*/  VIADD R17, R17, 0x20 ;  /* 0x0000002011117836 */ /* 0x001fe20000000000 */
[----:B------:R-:W-:Y:S06]  /*0a40*/  BRA.U UP1, `(.L_x_9) ;  /* 0xfffffffd011c7547 */ /* 0x000fec000b83ffff */
.L_x_8:
[----:B------:R-:W-:-:S09]  /*0a50*/  ULOP3.LUT UP1, URZ, UR4, 0x7, URZ, 0xc0, !UPT ;  /* 0x0000000704ff7892 */ /* 0x000fd2000f82c0ff */
[----:B------:R-:W-:Y:S05]  /*0a60*/  BRA.U !UP1, `(.L_x_7) ;  /* 0x0000000509007547 */ /* 0x000fea000b800000 */
[----:B------:R-:W-:-:S04]  /*0a70*/  LOP3.LUT R8, R4, 0x7, RZ, 0xc0, !PT ;  /* 0x0000000704087812 */ /* 0x000fc800078ec0ff */
[C---:B------:R-:W-:Y:S01]  /*0a80*/  LOP3.LUT P0, RZ, R8.reuse, 0x3, RZ, 0xc0, !PT ;  /* 0x0000000308ff7812 */ /* 0x040fe2000780c0ff */
[----:B------:R-:W-:-:S05]  /*0a90*/  VIADD R7, R8, 0xffffffff ;  /* 0xffffffff08077836 */ /* 0x000fca0000000000 */
[----:B------:R-:W-:-:S13]  /*0aa0*/  ISETP.GE.U32.AND P1, PT, R7, 0x3, PT ;  /* 0x000000030700780c */ /* 0x000fda0003f26070 */
[----:B------:R-:W-:Y:S05]  /*0ab0*/  @!P1 BRA `(.L_x_10) ;  /* 0x0000000000809947 */ /* 0x000fea0003800000 */
[----:B------:R-:W-:-:S05]  /*0ac0*/  LEA R7, R16, R1, 0x2 ;  /* 0x0000000110077211 */ /* 0x000fca00078e10ff */
[----:B------:R-:W2:Y:S04]  /*0ad0*/  LDL R9, [R7+0x90] ;  /* 0x0000900007097983 */ /* 0x000ea80000100800 */
[----:B------:R-:W3:Y:S04]  /*0ae0*/  LDL R11, [R7] ;  /* 0x00000000070b7983 */ /* 0x000ee80000100800 */
[----:B------:R-:W4:Y:S04]  /*0af0*/  LDL R23, [R7+0x94] ;  /* 0x0000940007177983 */ /* 0x000f280000100800 */
[----:B------:R-:W5:Y:S04]  /*0b00*/  LDL R27, [R7+0x4] ;  /* 0x00000400071b7983 */ /* 0x000f680000100800 */
[----:B------:R-:W5:Y:S04]  /*0b10*/  LDL R25, [R7+0x98] ;  /* 0x0000980007197983 */ /* 0x000f680000100800 */
[----:B------:R-:W5:Y:S04]  /*0b20*/  LDL R21, [R7+0x8] ;  /* 0x0000080007157983 */ /* 0x000f680000100800 */
[----:B------:R-:W5:Y:S04]  /*0b30*/  LDL R19, [R7+0x9c] ;  /* 0x00009c0007137983 */ /* 0x000f680000100800 */
[----:B------:R-:W5:Y:S01]  /*0b40*/  LDL R17, [R7+0xc] ;  /* 0x00000c0007117983 */ /* 0x000f620000100800 */
[----:B------:R-:W-:Y:S01]  /*0b50*/  IADD3 R16, PT, PT, R16, 0x4, RZ ;  /* 0x0000000410107810 */ /* 0x000fe20007ffe0ff */
[----:B--2---:R-:W-:-:S04]  /*0b60*/  IMAD.WIDE.U32 R8, R9, R6, RZ ;  /* 0x0000000609087225 */ /* 0x004fc800078e00ff */
[----:B---3--:R-:W-:Y:S02]  /*0b70*/  IMAD.IADD R13, R8, 0x1, R11 ;  /* 0x00000001080d7824 */ /* 0x008fe400078e020b */
[----:B----4-:R-:W-:-:S03]  /*0b80*/  IMAD.WIDE.U32 R10, R23, R6, RZ ;  /* 0x00000006170a7225 */ /* 0x010fc600078e00ff */
[----:B------:R-:W-:Y:S02]  /*0b90*/  IADD3 R8, P1, PT, R13, R14, RZ ;  /* 0x0000000e0d087210 */ /* 0x000fe40007f3e0ff */
[----:B-----5:R-:W-:-:S03]  /*0ba0*/  IADD3 R23, PT, PT, R10, R27, RZ ;  /* 0x0000001b0a177210 */ /* 0x020fc60007ffe0ff */
[----:B------:R-:W-:Y:S01]  /*0bb0*/  IMAD.X R18, RZ, RZ, R15, P1 ;  /* 0x000000ffff127224 */ /* 0x000fe200008e060f */
[----:B------:R1:W-:Y:S01]  /*0bc0*/  STL [R7], R8 ;  /* 0x0000000807007387 */ /* 0x0003e20000100800 */
[----:B------:R-:W-:-:S03]  /*0bd0*/  IMAD.WIDE.U32 R12, R25, R6, RZ ;  /* 0x00000006190c7225 */ /* 0x000fc600078e00ff */
[----:B------:R-:W-:Y:S02]  /*0be0*/  IADD3 R18, P1, P2, R23, R18, R9 ;  /* 0x0000001217127210 */ /* 0x000fe40007a3e009 */
[----:B------:R-:W-:Y:S02]  /*0bf0*/  IADD3 R21, PT, PT, R12, R21, RZ ;  /* 0x000000150c157210 */ /* 0x000fe40007ffe0ff */
[----:B------:R-:W-:Y:S01]  /*0c00*/  IADD3.X R10, PT, PT, RZ, RZ, RZ, P1, P2 ;  /* 0x000000ffff0a7210 */ /* 0x000fe20000fe44ff */
[----:B------:R-:W-:Y:S01]  /*0c10*/  IMAD.WIDE.U32 R14, R19, R6, RZ ;  /* 0x00000006130e7225 */ /* 0x000fe200078e00ff */
[----:B------:R1:W-:Y:S02]  /*0c20*/  STL [R7+0x4], R18 ;  /* 0x0000041207007387 */ /* 0x0003e40000100800 */
[----:B------:R-:W-:Y:S01]  /*0c30*/  IADD3 R10, P1, P2, R21, R10, R11 ;  /* 0x0000000a150a7210 */ /* 0x000fe20007a3e00b */
[----:B------:R-:W-:-:S03]  /*0c40*/  IMAD.IADD R17, R14, 0x1, R17 ;  /* 0x000000010e117824 */ /* 0x000fc600078e0211 */
[----:B------:R-:W-:Y:S01]  /*0c50*/  IADD3.X R12, PT, PT, RZ, RZ, RZ, P1, P2 ;  /* 0x000000ffff0c7210 */ /* 0x000fe20000fe44ff */
[----:B------:R1:W-:Y:S03]  /*0c60*/  STL [R7+0x8], R10 ;  /* 0x0000080a07007387 */ /* 0x0003e60000100800 */
[----:B------:R-:W-:-:S04]  /*0c70*/  IADD3 R12, P1, P2, R17, R12, R13 ;  /* 0x0000000c110c7210 */ /* 0x000fc80007a3e00d */
[----:B------:R-:W-:Y:S01]  /*0c80*/  IADD3.X R14, PT, PT, RZ, RZ, RZ, P1, P2 ;  /* 0x000000ffff0e7210 */ /* 0x000fe20000fe44ff */
[----:B------:R1:W-:Y:S03]  /*0c90*/  STL [R7+0xc], R12 ;  /* 0x00000c0c07007387 */ /* 0x0003e60000100800 */
[----:B------:R-:W-:-:S05]  /*0ca0*/  IADD3 R14, P1, PT, R15, R14, RZ ;  /* 0x0000000e0f0e7210 */ /* 0x000fca0007f3e0ff */
[----:B------:R-:W-:-:S08]  /*0cb0*/  IMAD.X R15, RZ, RZ, RZ, P1 ;  /* 0x000000ffff0f7224 */ /* 0x000fd000008e06ff */
.L_x_10:
[----:B------:R-:W-:Y:S05]  /*0cc0*/  @!P0 BRA `(.L_x_7) ;  /* 0x0000000000688947 */ /* 0x000fea0003800000 */
[----:B------:R-:W-:-:S13]  /*0cd0*/  LOP3.LUT P1, RZ, R2, 0x3, RZ, 0xc0, !PT ;  /* 0x0000000302ff7812 */ /* 0x000fda000782c0ff */
[----:B------:R-:W-:-:S05]  /*0ce0*/  @P1 LEA R17, R16, R1, 0x2 ;  /* 0x0000000110111211 */ /* 0x000fca00078e10ff */
[----:B------:R-:W2:Y:S04]  /*0cf0*/  @P1 LDL R9, [R17+0x90] ;  /* 0x0000900011091983 */ /* 0x000ea80000100800 */
[----:B-1----:R-:W3:Y:S04]  /*0d00*/  @P1 LDL R7, [R17] ;  /* 0x0000000011071983 */ /* 0x002ee80000100800 */
[----:B------:R-:W4:Y:S04]  /*0d10*/  @P1 LDL R11, [R17+0x94] ;  /* 0x00009400110b1983 */ /* 0x000f280000100800 */
[----:B------:R-:W5:Y:S01]  /*0d20*/  @P1 LDL R13, [R17+0x4] ;  /* 0x00000400110d1983 */ /* 0x000f620000100800 */
[----:B------:R-:W-:-:S02]  /*0d30*/  LOP3.LUT R10, R2, 0x1, RZ, 0xc0, !PT ;  /* 0x00000001020a7812 */ /* 0x000fc400078ec0ff */
[----:B------:R-:W-:Y:S02]  /*0d40*/  @P1 IADD3 R16, PT, PT, R16, 0x2, RZ ;  /* 0x0000000210101810 */ /* 0x000fe40007ffe0ff */
[----:B------:R-:W-:-:S13]  /*0d50*/  ISETP.NE.U32.AND P0, PT, R10, 0x1, PT ;  /* 0x000000010a00780c */ /* 0x000fda0003f05070 */
[----:B------:R-:W-:Y:S02]  /*0d60*/  @P0 IMAD R16, R16, 0x4, R1 ;  /* 0x0000000410100824 */ /* 0x000fe400078e0201 */
[----:B--2---:R-:W-:-:S04]  /*0d70*/  @P1 IMAD.WIDE.U32 R8, R9, R6, RZ ;  /* 0x0000000609081225 */ /* 0x004fc800078e00ff */
[----:B---3--:R-:W-:Y:S02]  /*0d80*/  @P1 IMAD.IADD R7, R8, 0x1, R7 ;  /* 0x0000000108071824 */ /* 0x008fe400078e0207 */
[----:B----4-:R-:W-:-:S03]  /*0d90*/  @P1 IMAD.WIDE.U32 R10, R11, R6, RZ ;  /* 0x000000060b0a1225 */ /* 0x010fc600078e00ff */
[----:B------:R-:W-:Y:S02]  /*0da0*/  @P1 IADD3 R12, P2, PT, R7, R14, RZ ;  /* 0x0000000e070c1210 */ /* 0x000fe40007f5e0ff */
[----:B-----5:R-:W-:-:S03]  /*0db0*/  @P1 IADD3 R7, PT, PT, R10, R13, RZ ;  /* 0x0000000d0a071210 */ /* 0x020fc60007ffe0ff */
[----:B------:R-:W-:Y:S01]  /*0dc0*/  @P1 IMAD.X R8, RZ, RZ, R15, P2 ;  /* 0x000000ffff081224 */ /* 0x000fe200010e060f */
[----:B------:R2:W-:Y:S04]  /*0dd0*/  @P1 STL [R17], R12 ;  /* 0x0000000c11001387 */ /* 0x0005e80000100800 */
[----:B------:R-:W-:-:S05]  /*0de0*/  @P1 IADD3 R9, P2, P3, R7, R8, R9 ;  /* 0x0000000807091210 */ /* 0x000fca0007b5e009 */
[----:B------:R2:W-:Y:S04]  /*0df0*/  @P1 STL [R17+0x4], R9 ;  /* 0x0000040911001387 */ /* 0x0005e80000100800 */
[----:B------:R-:W3:Y:S04]  /*0e00*/  @P0 LDL R7, [R16+0x90] ;  /* 0x0000900010070983 */ /* 0x000ee80000100800 */
[----:B------:R-:W3:Y:S01]  /*0e10*/  @P0 LDL R8, [R16] ;  /* 0x0000000010080983 */ /* 0x000ee20000100800 */
[----:B------:R-:W-:-:S04]  /*0e20*/  @P1 IADD3.X R10, PT, PT, RZ, RZ, RZ, P2, P3 ;  /* 0x000000ffff0a1210 */ /* 0x000fc800017e64ff */
[----:B------:R-:W-:Y:S01]  /*0e30*/  @P1 IADD3 R14, PT, PT, R11, R10, RZ ;  /* 0x0000000a0b0e1210 */ /* 0x000fe20007ffe0ff */
[----:B---3--:R-:W-:-:S04]  /*0e40*/  @P0 IMAD R7, R6, R7, R8 ;  /* 0x0000000706070224 */ /* 0x008fc800078e0208 */
[----:B------:R-:W-:-:S05]  /*0e50*/  @P0 IMAD.IADD R7, R7, 0x1, R14 ;  /* 0x0000000107070824 */ /* 0x000fca00078e020e */
[----:B------:R2:W-:Y:S02]  /*0e60*/  @P0 STL [R16], R7 ;  /* 0x0000000710000387 */ /* 0x0005e40000100800 */
.L_x_7:
[----:B------:R-:W-:-:S09]  /*0e70*/  UISETP.NE.AND UP1, UPT, UR6, URZ, UPT ;  /* 0x000000ff0600728c */ /* 0x000fd2000bf25270 */
[----:B------:R-:W-:Y:S05]  /*0e80*/  BRA.U !UP1, `(.L_x_11) ;  /* 0x0000000509407547 */ /* 0x000fea000b800000 */
[----:B------:R-:W-:Y:S01]  /*0e90*/  UISETP.GE.U32.AND UP1, UPT, UR6, 0x4, UPT ;  /* 0x000000040600788c */ /* 0x000fe2000bf26070 */
[----:B-1----:R-:W-:Y:S01]  /*0ea0*/  HFMA2 R8, -RZ, RZ, 0, 0 ;  /* 0x00000000ff087431 */ /* 0x002fe200000001ff */
[----:B------:R-:W-:-:S07]  /*0eb0*/  ULOP3.LUT UR7, UR6, 0x3, URZ, 0xc0, !UPT ;  /* 0x0000000306077892 */ /* 0x000fce000f8ec0ff */
[----:B------:R-:W-:Y:S05]  /*0ec0*/  BRA.U !UP1, `(.L_x_12) ;  /* 0x0000000109b07547 */ /* 0x000fea000b800000 */
[----:B------:R-:W-:Y:S01]  /*0ed0*/  ULOP3.LUT UR5, UR6, 0x7ffffffc, URZ, 0xc0, !UPT ;  /* 0x7ffffffc06057892 */ /* 0x000fe2000f8ec0ff */
[----:B--2---:R-:W-:-:S05]  /*0ee0*/  IMAD.MOV.U32 R9, RZ, RZ, RZ ;  /* 0x000000ffff097224 */ /* 0x004fca00078e00ff */
[----:B------:R-:W-:-:S07]  /*0ef0*/  MOV R8, UR5 ;  /* 0x0000000500087c02 */ /* 0x000fce0008000f00 */
.L_x_15:
[----:B0-----:R-:W-:-:S05]  /*0f00*/  IMAD R10, R9, 0x4, R1 ;  /* 0x00000004090a7824 */ /* 0x001fca00078e0201 */
[----:B------:R-:W2:Y:S04]  /*0f10*/  LDL R11, [R10] ;  /* 0x000000000a0b7983 */ /* 0x000ea80000100800 */
[----:B0-----:R-:W2:Y:S04]  /*0f20*/  LDL.64 R6, [R10+0x110] ;  /* 0x000110000a067983 */ /* 0x001ea80000100a00 */
[----:B------:R-:W3:Y:S04]  /*0f30*/  LDL R12, [R10+0x4] ;  /* 0x000004000a0c7983 */ /* 0x000ee80000100800 */
[----:B------:R-:W4:Y:S01]  /*0f40*/  LDL R14, [R10+0xc] ;  /* 0x00000c000a0e7983 */ /* 0x000f220000100800 */
[----:B--2---:R-:W-:-:S04]  /*0f50*/  IADD3 R15, PT, PT, R11, R6, RZ ;  /* 0x000000060b0f7210 */ /* 0x004fc80007ffe0ff */
[----:B------:R-:W-:Y:S02]  /*0f60*/  ISETP.GE.U32.AND P0, PT, R15, R6, PT ;  /* 0x000000060f00720c */ /* 0x000fe40003f06070 */
[----:B------:R-:W2:Y:S11]  /*0f70*/  LDL R6, [R10+0x8] ;  /* 0x000008000a067983 */ /* 0x000eb60000100800 */
[----:B------:R-:W-:-:S05]  /*0f80*/  @!P0 VIADD R7, R7, 0x1 ;  /* 0x0000000107078836 */ /* 0x000fca0000000000 */
[----:B---3--:R-:W-:-:S04]  /*0f90*/  IADD3 R12, PT, PT, R7, R12, RZ ;  /* 0x0000000c070c7210 */ /* 0x008fc80007ffe0ff */
[----:B------:R-:W-:-:S13]  /*0fa0*/  ISETP.GE.U32.AND P1, PT, R12, R7, PT ;  /* 0x000000070c00720c */ /* 0x000fda0003f26070 */
[----:B------:R-:W2:Y:S04]  /*0fb0*/  @P1 LDL R11, [R10+0x118] ;  /* 0x000118000a0b1983 */ /* 0x000ea80000100800 */
[----:B------:R-:W3:Y:S02]  /*0fc0*/  @!P1 LDL R13, [R10+0x118] ;  /* 0x000118000a0d9983 */ /* 0x000ee40000100800 */
[----:B---3--:R-:W-:-:S05]  /*0fd0*/  @!P1 VIADD R11, R13, 0x1 ;  /* 0x000000010d0b9836 */ /* 0x008fca0000000000 */
[----:B--2---:R-:W-:-:S04]  /*0fe0*/  IADD3 R6, PT, PT, R11, R6, RZ ;  /* 0x000000060b067210 */ /* 0x004fc80007ffe0ff */
[----:B------:R-:W-:-:S13]  /*0ff0*/  ISETP.GE.U32.AND P2, PT, R6, R11, PT ;  /* 0x0000000b0600720c */ /* 0x000fda0003f46070 */
[----:B------:R-:W4:Y:S04]  /*1000*/  @P2 LDL R13, [R10+0x11c] ;  /* 0x00011c000a0d2983 */ /* 0x000f280000100800 */
[----:B------:R-:W2:Y:S04]  /*1010*/  @!P2 LDL R16, [R10+0x11c] ;  /* 0x00011c000a10a983 */ /* 0x000ea80000100800 */
[----:B------:R0:W-:Y:S04]  /*1020*/  @!P0 STL [R10+0x114], R7 ;  /* 0x000114070a008387 */ /* 0x0001e80000100800 */
[----:B------:R0:W-:Y:S04]  /*1030*/  @!P1 STL [R10+0x118], R11 ;  /* 0x0001180b0a009387 */ /* 0x0001e80000100800 */
[----:B------:R0:W-:Y:S04]  /*1040*/  STL [R10+0x110], R15 ;  /* 0x0001100f0a007387 */ /* 0x0001e80000100800 */
[----:B------:R0:W-:Y:S04]  /*1050*/  STL [R10+0x114], R12 ;  /* 0x0001140c0a007387 */ /* 0x0001e80000100800 */
[----:B------:R0:W-:Y:S04]  /*1060*/  STL [R10+0x118], R6 ;  /* 0x000118060a007387 */ /* 0x0001e80000100800 */
[----:B------:R0:W-:Y:S04]  /*1070*/  STL [R10], RZ ;  /* 0x000000ff0a007387 */ /* 0x0001e80000100800 */
[----:B------:R0:W-:Y:S04]  /*1080*/  STL [R10+0x4], RZ ;  /* 0x000004ff0a007387 */ /* 0x0001e80000100800 */
[----:B------:R0:W-:Y:S04]  /*1090*/  STL [R10+0x8], RZ ;  /* 0x000008ff0a007387 */ /* 0x0001e80000100800 */
[----:B------:R0:W-:Y:S01]  /*10a0*/  STL [R10+0xc], RZ ;  /* 0x00000cff0a007387 */ /* 0x0001e20000100800 */
[----:B------:R-:W-:Y:S01]  /*10b0*/  VIADD R9, R9, 0x4 ;  /* 0x0000000409097836 */ /* 0x000fe20000000000 */
[----:B------:R-:W-:Y:S04]  /*10c0*/  BSSY.RECONVERGENT B0, `(.L_x_13) ;  /* 0x000000b000007945 */ /* 0x000fe80003800200 */
[----:B------:R-:W-:Y:S01]  /*10d0*/  ISETP.NE.AND P1, PT, R9, R8, PT ;  /* 0x000000080900720c */ /* 0x000fe20003f25270 */
[----:B--2---:R-:W-:-:S05]  /*10e0*/  @!P2 VIADD R13, R16, 0x1 ;  /* 0x00000001100da836 */ /* 0x004fca0000000000 */
[----:B----4-:R-:W-:Y:S01]  /*10f0*/  IADD3 R14, PT, PT, R13, R14, RZ ;  /* 0x0000000e0d0e7210 */ /* 0x010fe20007ffe0ff */
[----:B------:R0:W-:Y:S04]  /*1100*/  @!P2 STL [R10+0x11c], R13 ;  /* 0x00011c0d0a00a387 */ /* 0x0001e80000100800 */
[----:B------:R0:W-:Y:S01]  /*1110*/  STL [R10+0x11c], R14 ;  /* 0x00011c0e0a007387 */ /* 0x0001e20000100800 */
[----:B------:R-:W-:-:S13]  /*1120*/  ISETP.GE.U32.AND P0, PT, R14, R13, PT ;  /* 0x0000000d0e00720c */ /* 0x000fda0003f06070 */
[----:B0-----:R-:W-:Y:S05]  /*1130*/  @P0 BRA `(.L_x_14) ;  /* 0x00000000000c0947 */ /* 0x001fea0003800000 */
[----:B------:R-:W2:Y:S02]  /*1140*/  LDL R6, [R10+0x120] ;  /* 0x000120000a067983 */ /* 0x000ea40000100800 */
[----:B--2---:R-:W-:-:S05]  /*1150*/  IADD3 R7, PT, PT, R6, 0x1, RZ ;  /* 0x0000000106077810 */ /* 0x004fca0007ffe0ff */
[----:B------:R0:W-:Y:S02]  /*1160*/  STL [R10+0x120], R7 ;  /* 0x000120070a007387 */ /* 0x0001e40000100800 */
.L_x_14:
[----:B------:R-:W-:Y:S05]  /*1170*/  BSYNC.RECONVERGENT B0 ;  /* 0x0000000000007941 */ /* 0x000fea0003800200 */
.L_x_13:
[----:B------:R-:W-:Y:S05]  /*1180*/  @P1 BRA `(.L_x_15) ;  /* 0xfffffffc005c1947 */ /* 0x000fea000383ffff */
.L_x_12:
[----:B------:R-:W-:-:S09]  /*1190*/  UISETP.NE.AND UP1, UPT, UR7, URZ, UPT ;  /* 0x000000ff0700728c */ /* 0x000fd2000bf25270 */
[----:B------:R-:W-:Y:S05]  /*11a0*/  BRA.U !UP1, `(.L_x_11) ;  /* 0x0000000109787547 */ /* 0x000fea000b800000 */
[----:B------:R-:W-:-:S05]  /*11b0*/  IMAD R8, R8, 0x4, R1 ;  /* 0x0000000408087824 */ /* 0x000fca00078e0201 */
[----:B0-2---:R-:W2:Y:S04]  /*11c0*/  LDL R7, [R8] ;  /* 0x0000000008077983 */ /* 0x005ea80000100800 */
[----:B------:R-:W2:Y:S01]  /*11d0*/  LDL.64 R10, [R8+0x110] ;  /* 0x00011000080a7983 */ /* 0x000ea20000100a00 */
[----:B------:R-:W-:-:S03]  /*11e0*/  UISETP.NE.AND UP1, UPT, UR7, 0x1, UPT ;  /* 0x000000010700788c */ /* 0x000fc6000bf25270 */
[----:B------:R3:W-:Y:S01]  /*11f0*/  STL [R8], RZ ;  /* 0x000000ff08007387 */ /* 0x0007e20000100800 */
[----:B--2---:R-:W-:-:S04]  /*1200*/  IADD3 R7, PT, PT, R7, R10, RZ ;  /* 0x0000000a07077210 */ /* 0x004fc80007ffe0ff */
[----:B------:R-:W-:Y:S01]  /*1210*/  ISETP.GE.U32.AND P0, PT, R7, R10, PT ;  /* 0x0000000a0700720c */ /* 0x000fe20003f06070 */
[----:B------:R3:W-:-:S12]  /*1220*/  STL [R8+0x110], R7 ;  /* 0x0001100708007387 */ /* 0x0007d80000100800 */
[----:B------:R-:W-:-:S05]  /*1230*/  @!P0 VIADD R11, R11, 0x1 ;  /* 0x000000010b0b8836 */ /* 0x000fca0000000000 */
[----:B------:R3:W-:Y:S01]  /*1240*/  @!P0 STL [R8+0x114], R11 ;  /* 0x0001140b08008387 */ /* 0x0007e20000100800 */
[----:B------:R-:W-:Y:S05]  /*1250*/  BRA.U !UP1, `(.L_x_11) ;  /* 0x00000001094c7547 */ /* 0x000fea000b800000 */
[----:B---3--:R-:W2:Y:S04]  /*1260*/  LDL R7, [R8+0x4] ;  /* 0x0000040008077983 */ /* 0x008ea80000100800 */
[----:B------:R-:W2:Y:S04]  /*1270*/  LDL R6, [R8+0x114] ;  /* 0x0001140008067983 */ /* 0x000ea80000100800 */
[----:B------:R-:W3:Y:S01]  /*1280*/  LDL R10, [R8+0x118] ;  /* 0x00011800080a7983 */ /* 0x000ee20000100800 */
[----:B------:R-:W-:-:S03]  /*1290*/  UISETP.NE.AND UP1, UPT, UR7, 0x2, UPT ;  /* 0x000000020700788c */ /* 0x000fc6000bf25270 */
[----:B------:R4:W-:Y:S01]  /*12a0*/  STL [R8+0x4], RZ ;  /* 0x000004ff08007387 */ /* 0x0009e20000100800 */
[----:B--2---:R-:W-:-:S04]  /*12b0*/  IADD3 R9, PT, PT, R6, R7, RZ ;  /* 0x0000000706097210 */ /* 0x004fc80007ffe0ff */
[----:B------:R-:W-:Y:S01]  /*12c0*/  ISETP.GE.U32.AND P0, PT, R9, R6, PT ;  /* 0x000000060900720c */ /* 0x000fe20003f06070 */
[----:B------:R4:W-:-:S12]  /*12d0*/  STL [R8+0x114], R9 ;  /* 0x0001140908007387 */ /* 0x0009d80000100800 */
[----:B---3--:R-:W-:-:S05]  /*12e0*/  @!P0 VIADD R7, R10, 0x1 ;  /* 0x000000010a078836 */ /* 0x008fca0000000000 */
[----:B------:R4:W-:Y:S01]  /*12f0*/  @!P0 STL [R8+0x118], R7 ;  /* 0x0001180708008387 */ /* 0x0009e20000100800 */
[----:B------:R-:W-:Y:S05]  /*1300*/  BRA.U !UP1, `(.L_x_11) ;  /* 0x0000000109207547 */ /* 0x000fea000b800000 */
[----:B----4-:R-:W2:Y:S04]  /*1310*/  LDL R9, [R8+0x8] ;  /* 0x0000080008097983 */ /* 0x010ea80000100800 */
[----:B------:R-:W2:Y:S04]  /*1320*/  LDL.64 R6, [R8+0x118] ;  /* 0x0001180008067983 */ /* 0x000ea80000100a00 */
[----:B------:R0:W-:Y:S01]  /*1330*/  STL [R8+0x8], RZ ;  /* 0x000008ff08007387 */ /* 0x0001e20000100800 */
[----:B--2---:R-:W-:-:S04]  /*1340*/  IADD3 R9, PT, PT, R6, R9, RZ ;  /* 0x0000000906097210 */ /* 0x004fc80007ffe0ff */
[----:B------:R-:W-:Y:S01]  /*1350*/  ISETP.GE.U32.AND P0, PT, R9, R6, PT ;  /* 0x000000060900720c */ /* 0x000fe20003f06070 */
[----:B------:R0:W-:-:S12]  /*1360*/  STL [R8+0x118], R9 ;  /* 0x0001180908007387 */ /* 0x0001d80000100800 */
[----:B------:R-:W-:-:S05]  /*1370*/  @!P0 VIADD R7, R7, 0x1 ;  /* 0x0000000107078836 */ /* 0x000fca0000000000 */
[----:B------:R0:W-:Y:S02]  /*1380*/  @!P0 STL [R8+0x11c], R7 ;  /* 0x00011c0708008387 */ /* 0x0001e40000100800 */
.L_x_11:
[----:B------:R-:W-:Y:S01]  /*1390*/  IADD3 R2, PT, PT, R2, 0x1, RZ ;  /* 0x0000000102027810 */ /* 0x000fe20007ffe0ff */
[----:B------:R-:W-:Y:S06]  /*13a0*/  BRA.U UP0, `(.L_x_16) ;  /* 0xfffffff1006c7547 */ /* 0x000fec000b83ffff */
[----:B-12---:R-:W2:Y:S01]  /*13b0*/  LDL.128 R16, [R1+0x110] ;  /* 0x0001100001107983 */ /* 0x006ea20000100c00 */
[----:B------:R-:W1:Y:S03]  /*13c0*/  LDC.64 R28, c[0x0][0x390] ;  /* 0x0000e400ff1c7b82 */ /* 0x000e660000000a00 */
[----:B------:R-:W5:Y:S04]  /*13d0*/  LDL.128 R12, [R1+0x120] ;  /* 0x00012000010c7983 */ /* 0x000f680000100c00 */
[----:B0--34-:R-:W3:Y:S04]  /*13e0*/  LDL.128 R4, [R1+0x130] ;  /* 0x0001300001047983 */ /* 0x019ee80000100c00 */
[----:B------:R-:W4:Y:S01]  /*13f0*/  LDL.128 R8, [R1+0x140] ;  /* 0x0001400001087983 */ /* 0x000f220000100c00 */
[----:B------:R-:W-:-:S03]  /*1400*/  IMAD.IADD R2, R0, 0x1, R3 ;  /* 0x0000000100027824 */ /* 0x000fc600078e0203 */
[----:B------:R-:W4:Y:S01]  /*1410*/  LDL.128 R20, [R1+0x150] ;  /* 0x0001500001147983 */ /* 0x000f220000100c00 */
[----:B-1----:R-:W-:Y:S01]  /*1420*/  IMAD.WIDE.U32 R26, R0, 0x4, R28 ;  /* 0x00000004001a7825 */ /* 0x002fe200078e001c */
[----:B------:R-:W-:-:S03]  /*1430*/  IADD3 R0, PT, PT, R3, R2, RZ ;  /* 0x0000000203007210 */ /* 0x000fc60007ffe0ff */
[--C-:B------:R-:W-:Y:S01]  /*1440*/  IMAD.WIDE.U32 R24, R2, 0x4, R28.reuse ;  /* 0x0000000402187825 */ /* 0x100fe200078e001c */
[----:B--2---:R-:W-:Y:S04]  /*1450*/  STG.E desc[UR8][R26.64], R16 ;  /* 0x000000101a007986 */ /* 0x004fe8000c101908 */
[----:B------:R0:W-:Y:S02]  /*1460*/  STG.E desc[UR8][R24.64], R17 ;  /* 0x0000001118007986 */ /* 0x0001e4000c101908 */
[----:B0-----:R-:W-:-:S04]  /*1470*/  IMAD.WIDE.U32 R24, R0, 0x4, R28 ;  /* 0x0000000400187825 */ /* 0x001fc800078e001c */
[----:B------:R-:W-:-:S05]  /*1480*/  IMAD.IADD R0, R3, 0x1, R0 ;  /* 0x0000000103007824 */ /* 0x000fca00078e0200 */
[C---:B------:R-:W-:Y:S01]  /*1490*/  IADD3 R2, PT, PT, R3.reuse, R0, RZ ;  /* 0x0000000003027210 */ /* 0x040fe20007ffe0ff */
[----:B------:R-:W-:Y:S01]  /*14a0*/  IMAD.WIDE.U32 R16, R0, 0x4, R28 ;  /* 0x0000000400107825 */ /* 0x000fe200078e001c */
[----:B------:R-:W-:Y:S03]  /*14b0*/  STG.E desc[UR8][R24.64], R18 ;  /* 0x0000001218007986 */ /* 0x000fe6000c101908 */
[C---:B------:R-:W-:Y:S01]  /*14c0*/  IMAD.IADD R0, R3.reuse, 0x1, R2 ;  /* 0x0000000103007824 */ /* 0x040fe200078e0202 */
[----:B------:R0:W-:Y:S02]  /*14d0*/  STG.E desc[UR8][R16.64], R19 ;  /* 0x0000001310007986 */ /* 0x0001e4000c101908 */
[----:B0-----:R-:W-:Y:S02]  /*14e0*/  IMAD.WIDE.U32 R18, R2, 0x4, R28 ;  /* 0x0000000402127825 */ /* 0x001fe400078e001c */
[----:B------:R-:W-:-:S05]  /*14f0*/  IADD3 R2, PT, PT, R3, R0, RZ ;  /* 0x0000000003027210 */ /* 0x000fca0007ffe0ff */
[----:B------:R-:W-:-:S04]  /*1500*/  IMAD.WIDE.U32 R26, R2, 0x4, R28 ;  /* 0x00000004021a7825 */ /* 0x000fc800078e001c */
[C---:B------:R-:W-:Y:S02]  /*1510*/  IMAD.IADD R2, R3.reuse, 0x1, R2 ;  /* 0x0000000103027824 */ /* 0x040fe400078e0202 */
[--C-:B------:R-:W-:Y:S01]  /*1520*/  IMAD.WIDE.U32 R16, R0, 0x4, R28.reuse ;  /* 0x0000000400107825 */ /* 0x100fe200078e001c */
[----:B-----5:R-:W-:Y:S02]  /*1530*/  STG.E desc[UR8][R18.64], R12 ;  /* 0x0000000c12007986 */ /* 0x020fe4000c101908 */
[----:B------:R-:W-:Y:S02]  /*1540*/  IADD3 R0, PT, PT, R3, R2, RZ ;  /* 0x0000000203007210 */ /* 0x000fe40007ffe0ff */
[----:B------:R0:W-:Y:S04]  /*1550*/  STG.E desc[UR8][R16.64], R13 ;  /* 0x0000000d10007986 */ /* 0x0001e8000c101908 */
[----:B------:R1:W-:Y:S01]  /*1560*/  STG.E desc[UR8][R26.64], R14 ;  /* 0x0000000e1a007986 */ /* 0x0003e2000c101908 */
[----:B0-----:R-:W-:-:S04]  /*1570*/  IMAD.WIDE.U32 R12, R2, 0x4, R28 ;  /* 0x00000004020c7825 */ /* 0x001fc800078e001c */
[----:B------:R-:W-:Y:S01]  /*1580*/  IMAD.IADD R2, R3, 0x1, R0 ;  /* 0x0000000103027824 */ /* 0x000fe200078e0200 */
[----:B-1----:R-:W2:Y:S04]  /*1590*/  LDL.128 R24, [R1+0x160] ;  /* 0x0001600001187983 */ /* 0x002ea80000100c00 */
[----:B------:R0:W-:Y:S01]  /*15a0*/  STG.E desc[UR8][R12.64], R15 ;  /* 0x0000000f0c007986 */ /* 0x0001e2000c101908 */
[----:B------:R-:W-:-:S04]  /*15b0*/  IMAD.WIDE.U32 R16, R0, 0x4, R28 ;  /* 0x0000000400107825 */ /* 0x000fc800078e001c */
[----:B------:R-:W-:Y:S01]  /*15c0*/  IMAD.WIDE.U32 R18, R2, 0x4, R28 ;  /* 0x0000000402127825 */ /* 0x000fe200078e001c */
[C---:B0-----:R-:W-:Y:S01]  /*15d0*/  IADD3 R12, PT, PT, R3.reuse, R2, RZ ;  /* 0x00000002030c7210 */ /* 0x041fe20007ffe0ff */
[----:B---3--:R-:W-:Y:S04]  /*15e0*/  STG.E desc[UR8][R16.64], R4 ;  /* 0x0000000410007986 */ /* 0x008fe8000c101908 */
[C---:B------:R-:W-:Y:S02]  /*15f0*/  IMAD.IADD R0, R3.reuse, 0x1, R12 ;  /* 0x0000000103007824 */ /* 0x040fe400078e020c */
[--C-:B------:R-:W-:Y:S01]  /*1600*/  IMAD.WIDE.U32 R12, R12, 0x4, R28.reuse ;  /* 0x000000040c0c7825 */ /* 0x100fe200078e001c */
[----:B------:R0:W-:Y:S03]  /*1610*/  STG.E desc[UR8][R18.64], R5 ;  /* 0x0000000512007986 */ /* 0x0001e6000c101908 */
[----:B------:R-:W-:Y:S01]  /*1620*/  IMAD.WIDE.U32 R14, R0, 0x4, R28 ;  /* 0x00000004000e7825 */ /* 0x000fe200078e001c */
[----:B------:R-:W-:Y:S04]  /*1630*/  STG.E desc[UR8][R12.64], R6 ;  /* 0x000000060c007986 */ /* 0x000fe8000c101908 */
[----:B------:R1:W-:Y:S04]  /*1640*/  STG.E desc[UR8][R14.64], R7 ;  /* 0x000000070e007986 */ /* 0x0003e8000c101908 */
[----:B0-----:R-:W3:Y:S04]  /*1650*/  LDL.128 R16, [R1+0x170] ;  /* 0x0001700001107983 */ /* 0x001ee80000100c00 */
[----:B-1----:R-:W5:Y:S01]  /*1660*/  LDL.128 R12, [R1+0x180] ;  /* 0x00018000010c7983 */ /* 0x002f620000100c00 */
[----:B------:R-:W-:-:S05]  /*1670*/  IADD3 R0, PT, PT, R3, R0, RZ ;  /* 0x0000000003007210 */ /* 0x000fca0007ffe0ff */
[----:B------:R-:W-:-:S04]  /*1680*/  IMAD.WIDE.U32 R4, R0, 0x4, R28 ;  /* 0x0000000400047825 */ /* 0x000fc800078e001c */
[C---:B------:R-:W-:Y:S01]  /*1690*/  IMAD.IADD R2, R3.reuse, 0x1, R0 ;  /* 0x0000000103027824 */ /* 0x040fe200078e0200 */
[----:B----4-:R0:W-:Y:S03]  /*16a0*/  STG.E desc[UR8][R4.64], R8 ;  /* 0x0000000804007986 */ /* 0x0101e6000c101908 */
[----:B0-----:R-:W-:Y:S01]  /*16b0*/  IMAD.WIDE.U32 R4, R2, 0x4, R28 ;  /* 0x0000000402047825 */ /* 0x001fe200078e001c */
[----:B------:R-:W-:-:S05]  /*16c0*/  IADD3 R2, PT, PT, R3, R2, RZ ;  /* 0x0000000203027210 */ /* 0x000fca0007ffe0ff */
[----:B------:R-:W-:Y:S02]  /*16d0*/  IMAD.IADD R0, R3, 0x1, R2 ;  /* 0x0000000103007824 */ /* 0x000fe400078e0202 */
[----:B------:R-:W-:-:S03]  /*16e0*/  IMAD.WIDE.U32 R6, R2, 0x4, R28 ;  /* 0x0000000402067825 */ /* 0x000fc600078e001c */
[C---:B------:R-:W-:Y:S01]  /*16f0*/  IADD3 R2, PT, PT, R3.reuse, R0, RZ ;  /* 0x0000000003027210 */ /* 0x040fe20007ffe0ff */
[----:B------:R0:W-:Y:S04]  /*1700*/  STG.E desc[UR8][R4.64], R9 ;  /* 0x0000000904007986 */ /* 0x0001e8000c101908 */
[----:B------:R-:W-:Y:S01]  /*1710*/  IMAD.IADD R8, R3, 0x1, R2 ;  /* 0x0000000103087824 */ /* 0x000fe200078e0202 */
[----:B------:R1:W-:Y:S01]  /*1720*/  STG.E desc[UR8][R6.64], R10 ;  /* 0x0000000a06007986 */ /* 0x0003e2000c101908 */
[----:B0-----:R-:W-:-:S04]  /*1730*/  IMAD.WIDE.U32 R4, R2, 0x4, R28 ;  /* 0x0000000402047825 */ /* 0x001fc800078e001c */
[----:B-1----:R-:W-:Y:S01]  /*1740*/  IMAD.WIDE.U32 R6, R0, 0x4, R28 ;  /* 0x0000000400067825 */ /* 0x002fe200078e001c */
[----:B------:R-:W-:-:S05]  /*1750*/  IADD3 R0, PT, PT, R3, R8, RZ ;  /* 0x0000000803007210 */ /* 0x000fca0007ffe0ff */
[C---:B------:R-:W-:Y:S01]  /*1760*/  IMAD.IADD R2, R3.reuse, 0x1, R0 ;  /* 0x0000000103027824 */ /* 0x040fe200078e0200 */
[----:B------:R-:W-:Y:S04]  /*1770*/  STG.E desc[UR8][R6.64], R11 ;  /* 0x0000000b06007986 */ /* 0x000fe8000c101908 */
[----:B------:R-:W-:Y:S01]  /*1780*/  IADD3 R10, PT, PT, R3, R2, RZ ;  /* 0x00000002030a7210 */ /* 0x000fe20007ffe0ff */
[----:B------:R0:W-:Y:S01]  /*1790*/  STG.E desc[UR8][R4.64], R20 ;  /* 0x0000001404007986 */ /* 0x0001e2000c101908 */
[----:B------:R-:W-:-:S04]  /*17a0*/  IMAD.WIDE.U32 R8, R8, 0x4, R28 ;  /* 0x0000000408087825 */ /* 0x000fc800078e001c */
[----:B0-----:R-:W-:-:S05]  /*17b0*/  IMAD.IADD R4, R3, 0x1, R10 ;  /* 0x0000000103047824 */ /* 0x001fca00078e020a */
[----:B------:R-:W-:Y:S01]  /*17c0*/  IADD3 R5, PT, PT, R3, R4, RZ ;  /* 0x0000000403057210 */ /* 0x000fe20007ffe0ff */
[----:B------:R-:W-:-:S04]  /*17d0*/  IMAD.WIDE.U32 R6, R0, 0x4, R28 ;  /* 0x0000000400067825 */ /* 0x000fc800078e001c */
[C---:B------:R-:W-:Y:S01]  /*17e0*/  IMAD.IADD R0, R3.reuse, 0x1, R5 ;  /* 0x0000000103007824 */ /* 0x040fe200078e0205 */
[----:B------:R0:W-:Y:S04]  /*17f0*/  STG.E desc[UR8][R8.64], R21 ;  /* 0x0000001508007986 */ /* 0x0001e8000c101908 */
[----:B------:R1:W-:Y:S01]  /*1800*/  STG.E desc[UR8][R6.64], R22 ;  /* 0x0000001606007986 */ /* 0x0003e2000c101908 */
[----:B0-----:R-:W-:Y:S01]  /*1810*/  IADD3 R8, PT, PT, R3, R0, RZ ;  /* 0x0000000003087210 */ /* 0x001fe20007ffe0ff */
[----:B-1----:R-:W-:-:S04]  /*1820*/  IMAD.WIDE.U32 R6, R2, 0x4, R28 ;  /* 0x0000000402067825 */ /* 0x002fc800078e001c */
[----:B------:R-:W-:-:S05]  /*1830*/  IMAD.IADD R2, R3, 0x1, R8 ;  /* 0x0000000103027824 */ /* 0x000fca00078e0208 */
[----:B------:R-:W-:Y:S01]  /*1840*/  IADD3 R9, PT, PT, R3, R2, RZ ;  /* 0x0000000203097210 */ /* 0x000fe20007ffe0ff */
[----:B------:R-:W-:-:S04]  /*1850*/  IMAD.WIDE.U32 R20, R4, 0x4, R28 ;  /* 0x0000000404147825 */ /* 0x000fc800078e001c */
[C---:B------:R-:W-:Y:S02]  /*1860*/  IMAD.IADD R4, R3.reuse, 0x1, R9 ;  /* 0x0000000103047824 */ /* 0x040fe400078e0209 */
[--C-:B------:R-:W-:Y:S01]  /*1870*/  IMAD.WIDE.U32 R10, R10, 0x4, R28.reuse ;  /* 0x000000040a0a7825 */ /* 0x100fe200078e001c */
[----:B------:R0:W-:Y:S02]  /*1880*/  STG.E desc[UR8][R6.64], R23 ;  /* 0x0000001706007986 */ /* 0x0001e4000c101908 */
[----:B------:R-:W-:Y:S01]  /*1890*/  IADD3 R22, PT, PT, R3, R4, RZ ;  /* 0x0000000403167210 */ /* 0x000fe20007ffe0ff */
[--C-:B0-----:R-:W-:Y:S01]  /*18a0*/  IMAD.WIDE.U32 R6, R5, 0x4, R28.reuse ;  /* 0x0000000405067825 */ /* 0x101fe200078e001c */
[----:B--2---:R0:W-:Y:S04]  /*18b0*/  STG.E desc[UR8][R10.64], R24 ;  /* 0x000000180a007986 */ /* 0x0041e8000c101908 */
[----:B------:R1:W-:Y:S01]  /*18c0*/  STG.E desc[UR8][R20.64], R25 ;  /* 0x0000001914007986 */ /* 0x0003e2000c101908 */
[----:B0-----:R-:W-:-:S04]  /*18d0*/  IMAD.WIDE.U32 R10, R0, 0x4, R28 ;  /* 0x00000004000a7825 */ /* 0x001fc800078e001c */
[----:B------:R-:W-:Y:S01]  /*18e0*/  IMAD.IADD R0, R3, 0x1, R22 ;  /* 0x0000000103007824 */ /* 0x000fe200078e0216 */
[----:B------:R0:W-:Y:S01]  /*18f0*/  STG.E desc[UR8][R6.64], R26 ;  /* 0x0000001a06007986 */ /* 0x0001e2000c101908 */
[----:B-1----:R-:W-:-:S03]  /*1900*/  IMAD.WIDE.U32 R20, R2, 0x4, R28 ;  /* 0x0000000402147825 */ /* 0x002fc600078e001c */
[----:B------:R-:W-:Y:S01]  /*1910*/  IADD3 R5, PT, PT, R3, R0, RZ ;  /* 0x0000000003057210 */ /* 0x000fe20007ffe0ff */
[----:B------:R1:W-:Y:S01]  /*1920*/  STG.E desc[UR8][R10.64], R27 ;  /* 0x0000001b0a007986 */ /* 0x0003e2000c101908 */
[----:B------:R-:W-:-:S04]  /*1930*/  IMAD.WIDE.U32 R22, R22, 0x4, R28 ;  /* 0x0000000416167825 */ /* 0x000fc800078e001c */
[----:B0-----:R-:W-:-:S04]  /*1940*/  IMAD.WIDE.U32 R6, R8, 0x4, R28 ;  /* 0x0000000408067825 */ /* 0x001fc800078e001c */
[----:B------:R-:W-:Y:S01]  /*1950*/  IMAD.WIDE.U32 R8, R9, 0x4, R28 ;  /* 0x0000000409087825 */ /* 0x000fe200078e001c */
[----:B-1----:R-:W-:-:S03]  /*1960*/  IADD3 R11, PT, PT, R3, R5, RZ ;  /* 0x00000005030b7210 */ /* 0x002fc60007ffe0ff */
[--C-:B------:R-:W-:Y:S01]  /*1970*/  IMAD.WIDE.U32 R2, R4, 0x4, R28.reuse ;  /* 0x0000000404027825 */ /* 0x100fe200078e001c */
[----:B---3--:R-:W-:Y:S03]  /*1980*/  STG.E desc[UR8][R6.64], R16 ;  /* 0x0000001006007986 */ /* 0x008fe6000c101908 */
[--C-:B------:R-:W-:Y:S01]  /*1990*/  IMAD.WIDE.U32 R24, R0, 0x4, R28.reuse ;  /* 0x0000000400187825 */ /* 0x100fe200078e001c */
[----:B------:R-:W-:Y:S03]  /*19a0*/  STG.E desc[UR8][R20.64], R17 ;  /* 0x0000001114007986 */ /* 0x000fe6000c101908 */
[--C-:B------:R-:W-:Y:S01]  /*19b0*/  IMAD.WIDE.U32 R4, R5, 0x4, R28.reuse ;  /* 0x0000000405047825 */ /* 0x100fe200078e001c */
[----:B------:R-:W-:Y:S03]  /*19c0*/  STG.E desc[UR8][R8.64], R18 ;  /* 0x0000001208007986 */ /* 0x000fe6000c101908 */
[----:B------:R-:W-:Y:S01]  /*19d0*/  IMAD.WIDE.U32 R28, R11, 0x4, R28 ;  /* 0x000000040b1c7825 */ /* 0x000fe200078e001c */
[----:B------:R-:W-:Y:S04]  /*19e0*/  STG.E desc[UR8][R2.64], R19 ;  /* 0x0000001302007986 */ /* 0x000fe8000c101908 */
[----:B-----5:R-:W-:Y:S04]  /*19f0*/  STG.E desc[UR8][R22.64], R12 ;  /* 0x0000000c16007986 */ /* 0x020fe8000c101908 */
[----:B------:R-:W-:Y:S04]  /*1a00*/  STG.E desc[UR8][R24.64], R13 ;  /* 0x0000000d18007986 */ /* 0x000fe8000c101908 */
[----:B------:R-:W-:Y:S04]  /*1a10*/  STG.E desc[UR8][R4.64], R14 ;  /* 0x0000000e04007986 */ /* 0x000fe8000c101908 */
[----:B------:R-:W-:Y:S01]  /*1a20*/  STG.E desc[UR8][R28.64], R15 ;  /* 0x0000000f1c007986 */ /* 0x000fe2000c101908 */
[----:B------:R-:W-:Y:S05]  /*1a30*/  EXIT ;  /* 0x000000000000794d */ /* 0x000fea0003800000 */
.L_x_17:
        /* <DEDUP_REMOVED lines=12> */
.L_x_56:


//--------------------- .text._Z29kernel_crt_multiplications_v1PjPKjS_S_ --------------------------
	.section	.text._Z29kernel_crt_multiplications_v1PjPKjS_S_,"ax",@progbits
	.align	128
        .global         _Z29kernel_crt_multiplications_v1PjPKjS_S_
        .type           _Z29kernel_crt_multiplications_v1PjPKjS_S_,@function
        .size           _Z29kernel_crt_multiplications_v1PjPKjS_S_,(.L_x_57 - _Z29kernel_crt_multiplications_v1PjPKjS_S_)
        .other          _Z29kernel_crt_multiplications_v1PjPKjS_S_,@"STO_CUDA_ENTRY STV_DEFAULT"
_Z29kernel_crt_multiplications_v1PjPKjS_S_:
.text._Z29kernel_crt_multiplications_v1PjPKjS_S_:
[----:B------:R-:W0:Y:S08]  /*0000*/  LDC R1, c[0x0][0x37c] ;  /* 0x0000df00ff017b82 */ /* 0x000e300000000800 */
[----:B------:R-:W1:Y:S01]  /*0010*/  LDC.64 R2, c[0x0][0x398] ;  /* 0x0000e600ff027b82 */ /* 0x000e620000000a00 */
[----:B------:R-:W1:Y:S01]  /*0020*/  LDCU.64 UR8, c[0x0][0x358] ;  /* 0x00006b00ff0877ac */ /* 0x000e620008000a00 */
[----:B0-----:R-:W-:Y:S01]  /*0030*/  VIADD R1, R1, 0xffffff20 ;  /* 0xffffff2001017836 */ /* 0x001fe20000000000 */
        /* <DEDUP_REMOVED lines=8> */
[----:B------:R1:W-:Y:S04]  /*00c0*/  STL [R1+0x40], RZ ;  /* 0x000040ff01007387 */ /* 0x0003e80000100800 */
[----:B------:R1:W-:Y:S04]  /*00d0*/  STL.128 [R1+0x50], RZ ;  /* 0x000050ff01007387 */ /* 0x0003e80000100c00 */
[----:B------:R1:W-:Y:S01]  /*00e0*/  STL.128 [R1+0x60], RZ ;  /* 0x000060ff01007387 */ /* 0x0003e20000100c00 */
[----:B0-----:R-:W-:-:S03]  /*00f0*/  IMAD R0, R7, UR4, R4 ;  /* 0x0000000407007c24 */ /* 0x001fc6000f8e0204 */
        /* <DEDUP_REMOVED lines=16> */
[----:B------:R-:W-:Y:S02]  /*0200*/  HFMA2 R11, -RZ, RZ, 0, 4.17232513427734375e-07 ;  /* 0x00000007ff0b7431 */ /* 0x000fe400000001ff */
[----:B------:R-:W-:Y:S02]  /*0210*/  IMAD.MOV.U32 R7, RZ, RZ, 0x3 ;  /* 0x00000003ff077424 */ /* 0x000fe400078e00ff */
[----:B------:R-:W-:Y:S02]  /*0220*/  HFMA2 R17, -RZ, RZ, 0, 7.74860382080078125e-07 ;  /* 0x0000000dff117431 */ /* 0x000fe400000001ff */
[----:B------:R-:W-:Y:S01]  /*0230*/  IMAD.MOV.U32 R4, RZ, RZ, RZ ;  /* 0x000000ffff047224 */ /* 0x000fe200078e00ff */
[----:B------:R-:W-:Y:S01]  /*0240*/  MOV R8, 0x4 ;  /* 0x0000000400087802 */ /* 0x000fe20000000f00 */
[----:B------:R-:W-:Y:S01]  /*0250*/  IMAD.MOV.U32 R9, RZ, RZ, 0x5 ;  /* 0x00000005ff097424 */ /* 0x000fe200078e00ff */
[----:B------:R-:W-:Y:S01]  /*0260*/  MOV R14, 0xa ;  /* 0x0000000a000e7802 */ /* 0x000fe20000000f00 */
[----:B------:R-:W-:Y:S01]  /*0270*/  IMAD.MOV.U32 R10, RZ, RZ, 0x6 ;  /* 0x00000006ff0a7424 */ /* 0x000fe200078e00ff */
[----:B------:R0:W-:Y:S01]  /*0280*/  STL.128 [R1+0x50], R4 ;  /* 0x0000500401007387 */ /* 0x0001e20000100c00 */
[----:B------:R-:W-:-:S02]  /*0290*/  IMAD.MOV.U32 R12, RZ, RZ, 0x8 ;  /* 0x00000008ff0c7424 */ /* 0x000fc400078e00ff */
[----:B------:R-:W-:Y:S01]  /*02a0*/  IMAD.MOV.U32 R13, RZ, RZ, 0x9 ;  /* 0x00000009ff0d7424 */ /* 0x000fe200078e00ff */
[----:B------:R0:W-:Y:S01]  /*02b0*/  STL.128 [R1+0x60], R8 ;  /* 0x0000600801007387 */ /* 0x0001e20000100c00 */
[----:B------:R-:W-:Y:S02]  /*02c0*/  IMAD.MOV.U32 R15, RZ, RZ, 0xb ;  /* 0x0000000bff0f7424 */ /* 0x000fe400078e00ff */
[----:B------:R-:W-:Y:S02]  /*02d0*/  IMAD.MOV.U32 R16, RZ, RZ, 0xc ;  /* 0x0000000cff107424 */ /* 0x000fe400078e00ff */
[----:B------:R-:W-:Y:S01]  /*02e0*/  IMAD.MOV.U32 R18, RZ, RZ, 0xe ;  /* 0x0000000eff127424 */ /* 0x000fe200078e00ff */
[----:B------:R0:W-:Y:S01]  /*02f0*/  STL.128 [R1+0x70], R12 ;  /* 0x0000700c01007387 */ /* 0x0001e20000100c00 */
[----:B------:R-:W-:-:S05]  /*0300*/  IMAD.MOV.U32 R19, RZ, RZ, 0xf ;  /* 0x0000000fff137424 */ /* 0x000fca00078e00ff */
[----:B------:R0:W-:Y:S02]  /*0310*/  STL.128 [R1+0x80], R16 ;  /* 0x0000801001007387 */ /* 0x0001e40000100c00 */
.L_x_19:
[----:B------:R-:W-:Y:S05]  /*0320*/  BSYNC.RECONVERGENT B0 ;  /* 0x0000000000007941 */ /* 0x000fea0003800200 */
.L_x_18:
[----:B------:R-:W-:Y:S01]  /*0330*/  PRMT R2, RZ, 0x7610, R2 ;  /* 0x00007610ff027816 */ /* 0x000fe20000000002 */
[----:B------:R-:W-:Y:S01]  /*0340*/  UMOV UR4, URZ ;  /* 0x000000ff00047c82 */ /* 0x000fe20008000000 */
[----:B0-----:R-:W-:-:S07]  /*0350*/  IADD3 R9, PT, PT, R1, 0x60, RZ ;  /* 0x0000006001097810 */ /* 0x001fce0007ffe0ff */
.L_x_29:
[----:B01234-:R-:W0:Y:S01]  /*0360*/  LDC.64 R4, c[0x0][0x380] ;  /* 0x0000e000ff047b82 */ /* 0x01fe220000000a00 */
[----:B-----5:R-:W-:-:S04]  /*0370*/  IMAD R7, R3, UR4, R0 ;  /* 0x0000000403077c24 */ /* 0x020fc8000f8e0200 */
[----:B0-----:R-:W-:-:S05]  /*0380*/  IMAD.WIDE.U32 R4, R7, 0x4, R4 ;  /* 0x0000000407047825 */ /* 0x001fca00078e0004 */
[----:B------:R-:W2:Y:S01]  /*0390*/  LDG.E.CONSTANT R8, desc[UR8][R4.64] ;  /* 0x0000000804087981 */ /* 0x000ea2000c1e9900 */
[----:B------:R-:W-:Y:S01]  /*03a0*/  ISETP.NE.AND P0, PT, RZ, UR4, PT ;  /* 0x00000004ff007c0c */ /* 0x000fe2000bf05270 */
[----:B------:R-:W-:Y:S01]  /*03b0*/  UIADD3 UR5, UPT, UPT, UR4, 0x1, URZ ;  /* 0x0000000104057890 */ /* 0x000fe2000fffe0ff */
[----:B------:R-:W-:Y:S01]  /*03c0*/  VIADD R2, R2, 0x1 ;  /* 0x0000000102027836 */ /* 0x000fe20000000000 */
        /* <DEDUP_REMOVED lines=14> */
[----:B------:R-:W-:-:S10]  /*04b0*/  IMAD.U32 R14, RZ, RZ, UR5 ;  /* 0x00000005ff0e7e24 */ /* 0x000fd4000f8e00ff */
.L_x_22:
[----:B------:R-:W2:Y:S04]  /*04c0*/  LDL.128 R4, [R15+-0x10] ;  /* 0xfffff0000f047983 */ /* 0x000ea80000100c00 */
[----:B------:R-:W3:Y:S04]  /*04d0*/  LDL R19, [R16+-0x10] ;  /* 0xfffff00010137983 */ /* 0x000ee80000100800 */
[----:B------:R-:W4:Y:S04]  /*04e0*/  LDL R23, [R16+-0xc] ;  /* 0xfffff40010177983 */ /* 0x000f280000100800 */
[----:B------:R-:W5:Y:S04]  /*04f0*/  LDL R21, [R16+-0x8] ;  /* 0xfffff80010157983 */ /* 0x000f680000100800 */
[----:B------:R-:W5:Y:S04]  /*0500*/  LDL R17, [R16+-0x4] ;  /* 0xfffffc0010117983 */ /* 0x000f680000100800 */
[----:B------:R-:W5:Y:S01]  /*0510*/  LDL R18, [R16+0x4] ;  /* 0x0000040010127983 */ /* 0x000f620000100800 */
[----:B--2---:R-:W-:-:S04]  /*0520*/  IMAD.WIDE.U32 R10, R4, R8, RZ ;  /* 0x00000008040a7225 */ /* 0x004fc800078e00ff */
[----:B------:R-:W-:Y:S01]  /*0530*/  IMAD.WIDE.U32 R4, R5, R8, RZ ;  /* 0x0000000805047225 */ /* 0x000fe200078e00ff */
[----:B---3--:R-:W-:-:S03]  /*0540*/  IADD3 R19, PT, PT, R10, R19, RZ ;  /* 0x000000130a137210 */ /* 0x008fc60007ffe0ff */
[----:B----4-:R-:W-:Y:S01]  /*0550*/  IMAD.IADD R10, R4, 0x1, R23 ;  /* 0x00000001040a7824 */ /* 0x010fe200078e0217 */
[----:B------:R-:W-:Y:S01]  /*0560*/  IADD3 R19, P0, PT, R19, R12, RZ ;  /* 0x0000000c13137210 */ /* 0x000fe20007f1e0ff */
[----:B------:R-:W2:Y:S04]  /*0570*/  LDL R23, [R16] ;  /* 0x0000000010177983 */ /* 0x000ea80000100800 */
[----:B------:R-:W-:Y:S01]  /*0580*/  IMAD.X R29, RZ, RZ, R13, P0 ;  /* 0x000000ffff1d7224 */ /* 0x000fe200000e060d */
[----:B------:R2:W-:Y:S01]  /*0590*/  STL [R16+-0x10], R19 ;  /* 0xfffff01310007387 */ /* 0x0005e20000100800 */
[----:B------:R-:W-:-:S03]  /*05a0*/  IMAD.WIDE.U32 R12, R6, R8, RZ ;  /* 0x00000008060c7225 */ /* 0x000fc600078e00ff */
[----:B------:R-:W-:Y:S01]  /*05b0*/  IADD3 R29, P0, P1, R10, R29, R11 ;  /* 0x0000001d0a1d7210 */ /* 0x000fe2000791e00b */
[----:B------:R-:W-:Y:S01]  /*05c0*/  IMAD.WIDE.U32 R10, R7, R8, RZ ;  /* 0x00000008070a7225 */ /* 0x000fe200078e00ff */
[----:B-----5:R-:W-:Y:S02]  /*05d0*/  IADD3 R21, PT, PT, R12, R21, RZ ;  /* 0x000000150c157210 */ /* 0x020fe40007ffe0ff */
[----:B------:R-:W-:Y:S01]  /*05e0*/  IADD3.X R4, PT, PT, RZ, RZ, RZ, P0, P1 ;  /* 0x000000ffff047210 */ /* 0x000fe200007e24ff */
[----:B------:R-:W-:Y:S01]  /*05f0*/  IMAD.IADD R17, R10, 0x1, R17 ;  /* 0x000000010a117824 */ /* 0x000fe200078e0211 */
[----:B------:R-:W-:Y:S02]  /*0600*/  STL [R16+-0xc], R29 ;  /* 0xfffff41d10007387 */ /* 0x000fe40000100800 */
[----:B------:R-:W-:Y:S02]  /*0610*/  IADD3 R27, P0, P1, R21, R4, R5 ;  /* 0x00000004151b7210 */ /* 0x000fe4000791e005 */
[----:B------:R-:W3:Y:S02]  /*0620*/  LDL R21, [R16+0x8] ;  /* 0x0000080010157983 */ /* 0x000ee40000100800 */
[----:B------:R-:W-:-:S02]  /*0630*/  IADD3.X R12, PT, PT, RZ, RZ, RZ, P0, P1 ;  /* 0x000000ffff0c7210 */ /* 0x000fc400007e24ff */
[----:B------:R-:W-:Y:S02]  /*0640*/  STL [R16+-0x8], R27 ;  /* 0xfffff81b10007387 */ /* 0x000fe40000100800 */
[----:B------:R-:W-:Y:S02]  /*0650*/  IADD3 R25, P0, P1, R17, R12, R13 ;  /* 0x0000000c11197210 */ /* 0x000fe4000791e00d */
[----:B------:R-:W4:Y:S04]  /*0660*/  LDL R17, [R16+0xc] ;  /* 0x00000c0010117983 */ /* 0x000f280000100800 */
[----:B------:R-:W-:Y:S04]  /*0670*/  STL [R16+-0x4], R25 ;  /* 0xfffffc1910007387 */ /* 0x000fe80000100800 */
[----:B------:R1:W5:Y:S01]  /*0680*/  LDL.128 R4, [R15] ;  /* 0x000000000f047983 */ /* 0x0003620000100c00 */
[----:B------:R-:W-:Y:S01]  /*0690*/  IADD3.X R10, PT, PT, RZ, RZ, RZ, P0, P1 ;  /* 0x000000ffff0a7210 */ /* 0x000fe200007e24ff */
[----:B------:R-:W-:-:S04]  /*06a0*/  UIADD3 UR7, UPT, UPT, UR7, 0x8, URZ ;  /* 0x0000000807077890 */ /* 0x000fc8000fffe0ff */
[----:B------:R-:W-:Y:S01]  /*06b0*/  UISETP.NE.AND UP1, UPT, UR7, URZ, UPT ;  /* 0x000000ff0700728c */ /* 0x000fe2000bf25270 */
[----:B-1----:R-:W-:Y:S01]  /*06c0*/  IADD3 R15, PT, PT, R15, 0x20, RZ ;  /* 0x000000200f0f7810 */ /* 0x002fe20007ffe0ff */
[----:B-----5:R-:W-:-:S04]  /*06d0*/  IMAD.WIDE.U32 R12, R4, R8, RZ ;  /* 0x00000008040c7225 */ /* 0x020fc800078e00ff */
[----:B--2---:R-:W-:Y:S02]  /*06e0*/  IMAD.IADD R19, R12, 0x1, R23 ;  /* 0x000000010c137824 */ /* 0x004fe400078e0217 */
[----:B------:R-:W-:-:S03]  /*06f0*/  IMAD.WIDE.U32 R4, R5, R8, RZ ;  /* 0x0000000805047225 */ /* 0x000fc600078e00ff */
[----:B------:R-:W-:Y:S02]  /*0700*/  IADD3 R19, P0, P1, R19, R10, R11 ;  /* 0x0000000a13137210 */ /* 0x000fe4000791e00b */
[----:B------:R-:W-:Y:S02]  /*0710*/  IADD3 R12, PT, PT, R4, R18, RZ ;  /* 0x00000012040c7210 */ /* 0x000fe40007ffe0ff */
[----:B------:R-:W-:Y:S01]  /*0720*/  IADD3.X R23, PT, PT, RZ, RZ, RZ, P0, P1 ;  /* 0x000000ffff177210 */ /* 0x000fe200007e24ff */
[----:B------:R-:W-:-:S03]  /*0730*/  IMAD.WIDE.U32 R10, R6, R8, RZ ;  /* 0x00000008060a7225 */ /* 0x000fc600078e00ff */
[----:B------:R-:W-:Y:S01]  /*0740*/  IADD3 R23, P0, P1, R12, R23, R13 ;  /* 0x000000170c177210 */ /* 0x000fe2000791e00d */
[----:B---3--:R-:W-:-:S03]  /*0750*/  IMAD.IADD R21, R10, 0x1, R21 ;  /* 0x000000010a157824 */ /* 0x008fc600078e0215 */
[----:B------:R-:W-:Y:S01]  /*0760*/  IADD3.X R4, PT, PT, RZ, RZ, RZ, P0, P1 ;  /* 0x000000ffff047210 */ /* 0x000fe200007e24ff */
[----:B------:R-:W-:-:S03]  /*0770*/  IMAD.WIDE.U32 R12, R7, R8, RZ ;  /* 0x00000008070c7225 */ /* 0x000fc600078e00ff */
[----:B------:R-:W-:Y:S01]  /*0780*/  IADD3 R21, P0, P1, R21, R4, R5 ;  /* 0x0000000415157210 */ /* 0x000fe2000791e005 */
[----:B----4-:R-:W-:-:S03]  /*0790*/  IMAD.IADD R17, R12, 0x1, R17 ;  /* 0x000000010c117824 */ /* 0x010fc600078e0211 */
[----:B------:R-:W-:-:S04]  /*07a0*/  IADD3.X R10, PT, PT, RZ, RZ, RZ, P0, P1 ;  /* 0x000000ffff0a7210 */ /* 0x000fc800007e24ff */
[----:B------:R-:W-:-:S04]  /*07b0*/  IADD3 R17, P0, P1, R17, R10, R11 ;  /* 0x0000000a11117210 */ /* 0x000fc8000791e00b */
[----:B------:R-:W-:-:S04]  /*07c0*/  IADD3.X R12, PT, PT, RZ, RZ, RZ, P0, P1 ;  /* 0x000000ffff0c7210 */ /* 0x000fc800007e24ff */
[----:B------:R-:W-:Y:S01]  /*07d0*/  IADD3 R12, P0, PT, R13, R12, RZ ;  /* 0x0000000c0d0c7210 */ /* 0x000fe20007f1e0ff */
[----:B------:R-:W-:Y:S04]  /*07e0*/  STL [R16], R19 ;  /* 0x0000001310007387 */ /* 0x000fe80000100800 */
[----:B------:R-:W-:Y:S01]  /*07f0*/  STL [R16+0x4], R23 ;  /* 0x0000041710007387 */ /* 0x000fe20000100800 */
[----:B------:R-:W-:-:S03]  /*0800*/  IMAD.X R13, RZ, RZ, RZ, P0 ;  /* 0x000000ffff0d7224 */ /* 0x000fc600000e06ff */
[----:B------:R-:W-:Y:S04]  /*0810*/  STL [R16+0x8], R21 ;  /* 0x0000081510007387 */ /* 0x000fe80000100800 */
[----:B------:R1:W-:Y:S02]  /*0820*/  STL [R16+0xc], R17 ;  /* 0x00000c1110007387 */ /* 0x0003e40000100800 */
[----:B-1----:R-:W-:Y:S01]  /*0830*/  VIADD R16, R16, 0x20 ;  /* 0x0000002010107836 */ /* 0x002fe20000000000 */
[----:B------:R-:W-:Y:S06]  /*0840*/  BRA.U UP1, `(.L_x_22) ;  /* 0xfffffffd011c7547 */ /* 0x000fec000b83ffff */
.L_x_21:
[----:B------:R-:W-:-:S09]  /*0850*/  ULOP3.LUT UP1, URZ, UR4, 0x7, URZ, 0xc0, !UPT ;  /* 0x0000000704ff7892 */ /* 0x000fd2000f82c0ff */
[----:B------:R-:W-:Y:S05]  /*0860*/  BRA.U !UP1, `(.L_x_20) ;  /* 0x0000000509007547 */ /* 0x000fea000b800000 */
[----:B------:R-:W-:-:S04]  /*0870*/  LOP3.LUT R5, R2, 0x7, RZ, 0xc0, !PT ;  /* 0x0000000702057812 */ /* 0x000fc800078ec0ff */
[C---:B------:R-:W-:Y:S02]  /*0880*/  IADD3 R4, PT, PT, R5.reuse, -0x1, RZ ;  /* 0xffffffff05047810 */ /* 0x040fe40007ffe0ff */
[----:B------:R-:W-:Y:S02]  /*0890*/  LOP3.LUT P0, RZ, R5, 0x3, RZ, 0xc0, !PT ;  /* 0x0000000305ff7812 */ /* 0x000fe4000780c0ff */
[----:B------:R-:W-:-:S13]  /*08a0*/  ISETP.GE.U32.AND P1, PT, R4, 0x3, PT ;  /* 0x000000030400780c */ /* 0x000fda0003f26070 */
[----:B------:R-:W-:Y:S05]  /*08b0*/  @!P1 BRA `(.L_x_23) ;  /* 0x0000000000809947 */ /* 0x000fea0003800000 */
[----:B------:R-:W-:-:S05]  /*08c0*/  IMAD R15, R14, 0x4, R1 ;  /* 0x000000040e0f7824 */ /* 0x000fca00078e0201 */
        /* <DEDUP_REMOVED lines=8> */
[----:B------:R-:W-:-:S02]  /*0950*/  VIADD R14, R14, 0x4 ;  /* 0x000000040e0e7836 */ /* 0x000fc40000000000 */
[----:B--2---:R-:W-:-:S03]  /*0960*/  IMAD.WIDE.U32 R4, R5, R8, RZ ;  /* 0x0000000805047225 */ /* 0x004fc600078e00ff */
[----:B---3--:R-:W-:Y:S01]  /*0970*/  IADD3 R11, PT, PT, R4, R7, RZ ;  /* 0x00000007040b7210 */ /* 0x008fe20007ffe0ff */
[----:B----4-:R-:W-:-:S03]  /*0980*/  IMAD.WIDE.U32 R6, R21, R8, RZ ;  /* 0x0000000815067225 */ /* 0x010fc600078e00ff */
[----:B------:R-:W-:Y:S01]  /*0990*/  IADD3 R4, P1, PT, R11, R12, RZ ;  /* 0x0000000c0b047210 */ /* 0x000fe20007f3e0ff */
[----:B-----5:R-:W-:-:S03]  /*09a0*/  IMAD.IADD R21, R6, 0x1, R25 ;  /* 0x0000000106157824 */ /* 0x020fc600078e0219 */
[----:B------:R-:W-:Y:S01]  /*09b0*/  IADD3.X R18, PT, PT, RZ, R13, RZ, P1, !PT ;  /* 0x0000000dff127210 */ /* 0x000fe20000ffe4ff */
[----:B------:R1:W-:Y:S01]  /*09c0*/  STL [R15], R4 ;  /* 0x000000040f007387 */ /* 0x0003e20000100800 */
[----:B------:R-:W-:Y:S02]  /*09d0*/  IMAD.WIDE.U32 R10, R23, R8, RZ ;  /* 0x00000008170a7225 */ /* 0x000fe400078e00ff */
[----:B------:R-:W-:Y:S02]  /*09e0*/  IADD3 R18, P1, P2, R21, R18, R5 ;  /* 0x0000001215127210 */ /* 0x000fe40007a3e005 */
[----:B------:R-:W-:Y:S02]  /*09f0*/  IMAD.IADD R19, R10, 0x1, R19 ;  /* 0x000000010a137824 */ /* 0x000fe400078e0213 */
[----:B------:R-:W-:Y:S01]  /*0a00*/  IADD3.X R6, PT, PT, RZ, RZ, RZ, P1, P2 ;  /* 0x000000ffff067210 */ /* 0x000fe20000fe44ff */
[----:B------:R1:W-:Y:S01]  /*0a10*/  STL [R15+0x4], R18 ;  /* 0x000004120f007387 */ /* 0x0003e20000100800 */
[----:B------:R-:W-:-:S02]  /*0a20*/  IMAD.WIDE.U32 R12, R17, R8, RZ ;  /* 0x00000008110c7225 */ /* 0x000fc400078e00ff */
[----:B------:R-:W-:Y:S02]  /*0a30*/  IADD3 R6, P1, P2, R19, R6, R7 ;  /* 0x0000000613067210 */ /* 0x000fe40007a3e007 */
[----:B------:R-:W-:-:S03]  /*0a40*/  IADD3 R5, PT, PT, R12, R16, RZ ;  /* 0x000000100c057210 */ /* 0x000fc60007ffe0ff */
[----:B------:R1:W-:Y:S01]  /*0a50*/  STL [R15+0x8], R6 ;  /* 0x000008060f007387 */ /* 0x0003e20000100800 */
[----:B------:R-:W-:-:S04]  /*0a60*/  IADD3.X R10, PT, PT, RZ, RZ, RZ, P1, P2 ;  /* 0x000000ffff0a7210 */ /* 0x000fc80000fe44ff */
[----:B------:R-:W-:-:S04]  /*0a70*/  IADD3 R10, P1, P2, R5, R10, R11 ;  /* 0x0000000a050a7210 */ /* 0x000fc80007a3e00b */
[----:B------:R-:W-:Y:S01]  /*0a80*/  IADD3.X R12, PT, PT, RZ, RZ, RZ, P1, P2 ;  /* 0x000000ffff0c7210 */ /* 0x000fe20000fe44ff */
[----:B------:R1:W-:Y:S03]  /*0a90*/  STL [R15+0xc], R10 ;  /* 0x00000c0a0f007387 */ /* 0x0003e60000100800 */
[----:B------:R-:W-:-:S04]  /*0aa0*/  IADD3 R12, P1, PT, R13, R12, RZ ;  /* 0x0000000c0d0c7210 */ /* 0x000fc80007f3e0ff */
[----:B------:R-:W-:-:S09]  /*0ab0*/  IADD3.X R13, PT, PT, RZ, RZ, RZ, P1, !PT ;  /* 0x000000ffff0d7210 */ /* 0x000fd20000ffe4ff */
.L_x_23:
[----:B------:R-:W-:Y:S05]  /*0ac0*/  @!P0 BRA `(.L_x_20) ;  /* 0x0000000000688947 */ /* 0x000fea0003800000 */
[----:B------:R-:W-:-:S13]  /*0ad0*/  LOP3.LUT P1, RZ, R20, 0x3, RZ, 0xc0, !PT ;  /* 0x0000000314ff7812 */ /* 0x000fda000782c0ff */
[----:B------:R-:W-:-:S05]  /*0ae0*/  @P1 IMAD R19, R14, 0x4, R1 ;  /* 0x000000040e131824 */ /* 0x000fca00078e0201 */
[----:B------:R-:W2:Y:S04]  /*0af0*/  @P1 LDL R5, [R19+0x50] ;  /* 0x0000500013051983 */ /* 0x000ea80000100800 */
[----:B------:R-:W3:Y:S04]  /*0b00*/  @P1 LDL R7, [R19] ;  /* 0x0000000013071983 */ /* 0x000ee80000100800 */
[----:B-1----:R-:W4:Y:S04]  /*0b10*/  @P1 LDL R15, [R19+0x54] ;  /* 0x00005400130f1983 */ /* 0x002f280000100800 */
[----:B------:R-:W5:Y:S01]  /*0b20*/  @P1 LDL R17, [R19+0x4] ;  /* 0x0000040013111983 */ /* 0x000f620000100800 */
[----:B------:R-:W-:Y:S01]  /*0b30*/  LOP3.LUT R6, R20, 0x1, RZ, 0xc0, !PT ;  /* 0x0000000114067812 */ /* 0x000fe200078ec0ff */
[----:B------:R-:W-:-:S03]  /*0b40*/  @P1 VIADD R14, R14, 0x2 ;  /* 0x000000020e0e1836 */ /* 0x000fc60000000000 */
[----:B------:R-:W-:-:S13]  /*0b50*/  ISETP.NE.U32.AND P0, PT, R6, 0x1, PT ;  /* 0x000000010600780c */ /* 0x000fda0003f05070 */
[----:B------:R-:W-:Y:S01]  /*0b60*/  @P0 LEA R14, R14, R1, 0x2 ;  /* 0x000000010e0e0211 */ /* 0x000fe200078e10ff */
[----:B--2---:R-:W-:-:S03]  /*0b70*/  @P1 IMAD.WIDE.U32 R4, R5, R8, RZ ;  /* 0x0000000805041225 */ /* 0x004fc600078e00ff */
[----:B---3--:R-:W-:Y:S01]  /*0b80*/  @P1 IADD3 R11, PT, PT, R4, R7, RZ ;  /* 0x00000007040b1210 */ /* 0x008fe20007ffe0ff */
[----:B----4-:R-:W-:-:S03]  /*0b90*/  @P1 IMAD.WIDE.U32 R6, R15, R8, RZ ;  /* 0x000000080f061225 */ /* 0x010fc600078e00ff */
[----:B------:R-:W-:Y:S01]  /*0ba0*/  @P1 IADD3 R10, P2, PT, R11, R12, RZ ;  /* 0x0000000c0b0a1210 */ /* 0x000fe20007f5e0ff */
[----:B-----5:R-:W-:-:S03]  /*0bb0*/  @P1 IMAD.IADD R4, R6, 0x1, R17 ;  /* 0x0000000106041824 */ /* 0x020fc600078e0211 */
[----:B------:R-:W-:Y:S01]  /*0bc0*/  @P1 IADD3.X R13, PT, PT, RZ, R13, RZ, P2, !PT ;  /* 0x0000000dff0d1210 */ /* 0x000fe200017fe4ff */
[----:B------:R2:W-:Y:S03]  /*0bd0*/  @P1 STL [R19], R10 ;  /* 0x0000000a13001387 */ /* 0x0005e60000100800 */
[----:B------:R-:W-:-:S05]  /*0be0*/  @P1 IADD3 R6, P2, P3, R4, R13, R5 ;  /* 0x0000000d04061210 */ /* 0x000fca0007b5e005 */
[----:B------:R2:W-:Y:S04]  /*0bf0*/  @P1 STL [R19+0x4], R6 ;  /* 0x0000040613001387 */ /* 0x0005e80000100800 */
[----:B------:R-:W3:Y:S04]  /*0c00*/  @P0 LDL R5, [R14+0x50] ;  /* 0x000050000e050983 */ /* 0x000ee80000100800 */
[----:B------:R-:W3:Y:S01]  /*0c10*/  @P0 LDL R4, [R14] ;  /* 0x000000000e040983 */ /* 0x000ee20000100800 */
[----:B------:R-:W-:-:S05]  /*0c20*/  @P1 IADD3.X R11, PT, PT, RZ, RZ, RZ, P2, P3 ;  /* 0x000000ffff0b1210 */ /* 0x000fca00017e64ff */
[----:B------:R-:W-:Y:S02]  /*0c30*/  @P1 IMAD.IADD R12, R7, 0x1, R11 ;  /* 0x00000001070c1824 */ /* 0x000fe400078e020b */
[----:B---3--:R-:W-:-:S05]  /*0c40*/  @P0 IMAD R5, R8, R5, R4 ;  /* 0x0000000508050224 */ /* 0x008fca00078e0204 */
[----:B------:R-:W-:-:S05]  /*0c50*/  @P0 IADD3 R5, PT, PT, R5, R12, RZ ;  /* 0x0000000c05050210 */ /* 0x000fca0007ffe0ff */
[----:B------:R2:W-:Y:S02]  /*0c60*/  @P0 STL [R14], R5 ;  /* 0x000000050e000387 */ /* 0x0005e40000100800 */
.L_x_20:
[----:B------:R-:W-:-:S09]  /*0c70*/  UISETP.NE.AND UP1, UPT, UR6, URZ, UPT ;  /* 0x000000ff0600728c */ /* 0x000fd2000bf25270 */
[----:B------:R-:W-:Y:S05]  /*0c80*/  BRA.U !UP1, `(.L_x_24) ;  /* 0x0000000509407547 */ /* 0x000fea000b800000 */
[----:B------:R-:W-:Y:S01]  /*0c90*/  UISETP.GE.U32.AND UP1, UPT, UR6, 0x4, UPT ;  /* 0x000000040600788c */ /* 0x000fe2000bf26070 */
[----:B-12---:R-:W-:Y:S01]  /*0ca0*/  IMAD.MOV.U32 R6, RZ, RZ, RZ ;  /* 0x000000ffff067224 */ /* 0x006fe200078e00ff */
[----:B------:R-:W-:-:S07]  /*0cb0*/  ULOP3.LUT UR7, UR6, 0x3, URZ, 0xc0, !UPT ;  /* 0x0000000306077892 */ /* 0x000fce000f8ec0ff */
[----:B------:R-:W-:Y:S05]  /*0cc0*/  BRA.U !UP1, `(.L_x_25) ;  /* 0x0000000109b07547 */ /* 0x000fea000b800000 */
[----:B------:R-:W-:Y:S01]  /*0cd0*/  ULOP3.LUT UR5, UR6, 0x7ffffffc, URZ, 0xc0, !UPT ;  /* 0x7ffffffc06057892 */ /* 0x000fe2000f8ec0ff */
[----:B------:R-:W-:-:S05]  /*0ce0*/  HFMA2 R7, -RZ, RZ, 0, 0 ;  /* 0x00000000ff077431 */ /* 0x000fca00000001ff */
[----:B------:R-:W-:-:S07]  /*0cf0*/  IMAD.U32 R6, RZ, RZ, UR5 ;  /* 0x00000005ff067e24 */ /* 0x000fce000f8e00ff */
.L_x_28:
[----:B0-----:R-:W-:-:S05]  /*0d00*/  LEA R8, R7, R1, 0x2 ;  /* 0x0000000107087211 */ /* 0x001fca00078e10ff */
[----:B------:R-:W2:Y:S04]  /*0d10*/  LDL R11, [R8] ;  /* 0x00000000080b7983 */ /* 0x000ea80000100800 */
[----:B------:R-:W2:Y:S04]  /*0d20*/  LDL.64 R4, [R8+0x90] ;  /* 0x0000900008047983 */ /* 0x000ea80000100a00 */
[----:B------:R-:W3:Y:S01]  /*0d30*/  LDL R10, [R8+0x4] ;  /* 0x00000400080a7983 */ /* 0x000ee20000100800 */
[----:B--2---:R-:W-:-:S05]  /*0d40*/  IMAD.IADD R15, R11, 0x1, R4 ;  /* 0x000000010b0f7824 */ /* 0x004fca00078e0204 */
[----:B------:R-:W-:Y:S02]  /*0d50*/  ISETP.GE.U32.AND P0, PT, R15, R4, PT ;  /* 0x000000040f00720c */ /* 0x000fe40003f06070 */
[----:B------:R-:W2:Y:S11]  /*0d60*/  LDL R4, [R8+0x8] ;  /* 0x0000080008047983 */ /* 0x000eb60000100800 */
[----:B------:R-:W-:-:S05]  /*0d70*/  @!P0 IADD3 R5, PT, PT, R5, 0x1, RZ ;  /* 0x0000000105058810 */ /* 0x000fca0007ffe0ff */
[----:B---3--:R-:W-:-:S05]  /*0d80*/  IMAD.IADD R10, R5, 0x1, R10 ;  /* 0x00000001050a7824 */ /* 0x008fca00078e020a */
[----:B------:R-:W-:-:S13]  /*0d90*/  ISETP.GE.U32.AND P1, PT, R10, R5, PT ;  /* 0x000000050a00720c */ /* 0x000fda0003f26070 */
[----:B------:R-:W2:Y:S04]  /*0da0*/  @P1 LDL R11, [R8+0x98] ;  /* 0x00009800080b1983 */ /* 0x000ea80000100800 */
[----:B------:R-:W3:Y:S02]  /*0db0*/  @!P1 LDL R12, [R8+0x98] ;  /* 0x00009800080c9983 */ /* 0x000ee40000100800 */
[----:B---3--:R-:W-:Y:S02]  /*0dc0*/  @!P1 IADD3 R11, PT, PT, R12, 0x1, RZ ;  /* 0x000000010c0b9810 */ /* 0x008fe40007ffe0ff */
[----:B------:R-:W3:Y:S03]  /*0dd0*/  LDL R12, [R8+0xc] ;  /* 0x00000c00080c7983 */ /* 0x000ee60000100800 */
[----:B--2---:R-:W-:-:S05]  /*0de0*/  IMAD.IADD R4, R11, 0x1, R4 ;  /* 0x000000010b047824 */ /* 0x004fca00078e0204 */
[----:B------:R-:W-:-:S13]  /*0df0*/  ISETP.GE.U32.AND P2, PT, R4, R11, PT ;  /* 0x0000000b0400720c */ /* 0x000fda0003f46070 */
[----:B------:R-:W3:Y:S04]  /*0e00*/  @P2 LDL R13, [R8+0x9c] ;  /* 0x00009c00080d2983 */ /* 0x000ee80000100800 */
        /* <DEDUP_REMOVED lines=10> */
[----:B------:R-:W-:Y:S01]  /*0eb0*/  IADD3 R7, PT, PT, R7, 0x4, RZ ;  /* 0x0000000407077810 */ /* 0x000fe20007ffe0ff */
[----:B------:R-:W-:Y:S03]  /*0ec0*/  BSSY.RECONVERGENT B0, `(.L_x_26) ;  /* 0x000000b000007945 */ /* 0x000fe60003800200 */
[----:B------:R-:W-:-:S02]  /*0ed0*/  ISETP.NE.AND P1, PT, R7, R6, PT ;  /* 0x000000060700720c */ /* 0x000fc40003f25270 */
[----:B--2---:R-:W-:-:S05]  /*0ee0*/  @!P2 IADD3 R13, PT, PT, R14, 0x1, RZ ;  /* 0x000000010e0da810 */ /* 0x004fca0007ffe0ff */
[----:B---3--:R-:W-:Y:S01]  /*0ef0*/  IMAD.IADD R12, R13, 0x1, R12 ;  /* 0x000000010d0c7824 */ /* 0x008fe200078e020c */
[----:B------:R0:W-:Y:S04]  /*0f00*/  @!P2 STL [R8+0x9c], R13 ;  /* 0x00009c0d0800a387 */ /* 0x0001e80000100800 */
[----:B------:R0:W-:Y:S01]  /*0f10*/  STL [R8+0x9c], R12 ;  /* 0x00009c0c08007387 */ /* 0x0001e20000100800 */
[----:B------:R-:W-:-:S13]  /*0f20*/  ISETP.GE.U32.AND P0, PT, R12, R13, PT ;  /* 0x0000000d0c00720c */ /* 0x000fda0003f06070 */
[----:B0-----:R-:W-:Y:S05]  /*0f30*/  @P0 BRA `(.L_x_27) ;  /* 0x00000000000c0947 */ /* 0x001fea0003800000 */
[----:B------:R-:W2:Y:S02]  /*0f40*/  LDL R4, [R8+0xa0] ;  /* 0x0000a00008047983 */ /* 0x000ea40000100800 */
[----:B--2---:R-:W-:-:S05]  /*0f50*/  VIADD R5, R4, 0x1 ;  /* 0x0000000104057836 */ /* 0x004fca0000000000 */
[----:B------:R0:W-:Y:S02]  /*0f60*/  STL [R8+0xa0], R5 ;  /* 0x0000a00508007387 */ /* 0x0001e40000100800 */
.L_x_27:
[----:B------:R-:W-:Y:S05]  /*0f70*/  BSYNC.RECONVERGENT B0 ;  /* 0x0000000000007941 */ /* 0x000fea0003800200 */
.L_x_26:
[----:B------:R-:W-:Y:S05]  /*0f80*/  @P1 BRA `(.L_x_28) ;  /* 0xfffffffc005c1947 */ /* 0x000fea000383ffff */
.L_x_25:
[----:B------:R-:W-:-:S09]  /*0f90*/  UISETP.NE.AND UP1, UPT, UR7, URZ, UPT ;  /* 0x000000ff0700728c */ /* 0x000fd2000bf25270 */
[----:B------:R-:W-:Y:S05]  /*0fa0*/  BRA.U !UP1, `(.L_x_24) ;  /* 0x0000000109787547 */ /* 0x000fea000b800000 */
[----:B------:R-:W-:-:S05]  /*0fb0*/  LEA R6, R6, R1, 0x2 ;  /* 0x0000000106067211 */ /* 0x000fca00078e10ff */
[----:B0-----:R-:W2:Y:S04]  /*0fc0*/  LDL R5, [R6] ;  /* 0x0000000006057983 */ /* 0x001ea80000100800 */
[----:B------:R-:W2:Y:S01]  /*0fd0*/  LDL.64 R10, [R6+0x90] ;  /* 0x00009000060a7983 */ /* 0x000ea20000100a00 */
[----:B------:R-:W-:-:S03]  /*0fe0*/  UISETP.NE.AND UP1, UPT, UR7, 0x1, UPT ;  /* 0x000000010700788c */ /* 0x000fc6000bf25270 */
[----:B------:R3:W-:Y:S01]  /*0ff0*/  STL [R6], RZ ;  /* 0x000000ff06007387 */ /* 0x0007e20000100800 */
[----:B--2---:R-:W-:-:S05]  /*1000*/  IMAD.IADD R5, R5, 0x1, R10 ;  /* 0x0000000105057824 */ /* 0x004fca00078e020a */
[----:B------:R-:W-:Y:S01]  /*1010*/  ISETP.GE.U32.AND P0, PT, R5, R10, PT ;  /* 0x0000000a0500720c */ /* 0x000fe20003f06070 */
[----:B------:R3:W-:-:S12]  /*1020*/  STL [R6+0x90], R5 ;  /* 0x0000900506007387 */ /* 0x0007d80000100800 */
[----:B------:R-:W-:-:S05]  /*1030*/  @!P0 IADD3 R11, PT, PT, R11, 0x1, RZ ;  /* 0x000000010b0b8810 */ /* 0x000fca0007ffe0ff */
[----:B------:R3:W-:Y:S01]  /*1040*/  @!P0 STL [R6+0x94], R11 ;  /* 0x0000940b06008387 */ /* 0x0007e20000100800 */
[----:B------:R-:W-:Y:S05]  /*1050*/  BRA.U !UP1, `(.L_x_24) ;  /* 0x00000001094c7547 */ /* 0x000fea000b800000 */
[----:B---3--:R-:W2:Y:S04]  /*1060*/  LDL R5, [R6+0x4] ;  /* 0x0000040006057983 */ /* 0x008ea80000100800 */
[----:B------:R-:W2:Y:S04]  /*1070*/  LDL R4, [R6+0x94] ;  /* 0x0000940006047983 */ /* 0x000ea80000100800 */
[----:B------:R-:W3:Y:S01]  /*1080*/  LDL R8, [R6+0x98] ;  /* 0x0000980006087983 */ /* 0x000ee20000100800 */
[----:B------:R-:W-:-:S03]  /*1090*/  UISETP.NE.AND UP1, UPT, UR7, 0x2, UPT ;  /* 0x000000020700788c */ /* 0x000fc6000bf25270 */
[----:B------:R4:W-:Y:S01]  /*10a0*/  STL [R6+0x4], RZ ;  /* 0x000004ff06007387 */ /* 0x0009e20000100800 */
[----:B--2---:R-:W-:-:S05]  /*10b0*/  IMAD.IADD R7, R4, 0x1, R5 ;  /* 0x0000000104077824 */ /* 0x004fca00078e0205 */
[----:B------:R-:W-:Y:S01]  /*10c0*/  ISETP.GE.U32.AND P0, PT, R7, R4, PT ;  /* 0x000000040700720c */ /* 0x000fe20003f06070 */
[----:B------:R4:W-:-:S12]  /*10d0*/  STL [R6+0x94], R7 ;  /* 0x0000940706007387 */ /* 0x0009d80000100800 */
[----:B---3--:R-:W-:-:S05]  /*10e0*/  @!P0 IADD3 R5, PT, PT, R8, 0x1, RZ ;  /* 0x0000000108058810 */ /* 0x008fca0007ffe0ff */
[----:B------:R4:W-:Y:S01]  /*10f0*/  @!P0 STL [R6+0x98], R5 ;  /* 0x0000980506008387 */ /* 0x0009e20000100800 */
[----:B------:R-:W-:Y:S05]  /*1100*/  BRA.U !UP1, `(.L_x_24) ;  /* 0x0000000109207547 */ /* 0x000fea000b800000 */
[----:B----4-:R-:W2:Y:S04]  /*1110*/  LDL R7, [R6+0x8] ;  /* 0x0000080006077983 */ /* 0x010ea80000100800 */
[----:B------:R-:W2:Y:S04]  /*1120*/  LDL.64 R4, [R6+0x98] ;  /* 0x0000980006047983 */ /* 0x000ea80000100a00 */
[----:B------:R0:W-:Y:S01]  /*1130*/  STL [R6+0x8], RZ ;  /* 0x000008ff06007387 */ /* 0x0001e20000100800 */
[----:B--2---:R-:W-:-:S05]  /*1140*/  IMAD.IADD R7, R4, 0x1, R7 ;  /* 0x0000000104077824 */ /* 0x004fca00078e0207 */
[----:B------:R-:W-:Y:S01]  /*1150*/  ISETP.GE.U32.AND P0, PT, R7, R4, PT ;  /* 0x000000040700720c */ /* 0x000fe20003f06070 */
[----:B------:R0:W-:-:S12]  /*1160*/  STL [R6+0x98], R7 ;  /* 0x0000980706007387 */ /* 0x0001d80000100800 */
[----:B------:R-:W-:-:S05]  /*1170*/  @!P0 IADD3 R5, PT, PT, R5, 0x1, RZ ;  /* 0x0000000105058810 */ /* 0x000fca0007ffe0ff */
[----:B------:R0:W-:Y:S02]  /*1180*/  @!P0 STL [R6+0x9c], R5 ;  /* 0x00009c0506008387 */ /* 0x0001e40000100800 */
.L_x_24:
[----:B------:R-:W-:Y:S01]  /*1190*/  VIADD R20, R20, 0x1 ;  /* 0x0000000114147836 */ /* 0x000fe20000000000 */
[----:B------:R-:W-:Y:S06]  /*11a0*/  BRA.U UP0, `(.L_x_29) ;  /* 0xfffffff1006c7547 */ /* 0x000fec000b83ffff */
[----:B-12---:R-:W2:Y:S01]  /*11b0*/  LDL.128 R16, [R1+0x90] ;  /* 0x0000900001107983 */ /* 0x006ea20000100c00 */
[----:B------:R-:W1:Y:S03]  /*11c0*/  LDC.64 R20, c[0x0][0x390] ;  /* 0x0000e400ff147b82 */ /* 0x000e660000000a00 */
[----:B------:R-:W5:Y:S04]  /*11d0*/  LDL.128 R12, [R1+0xa0] ;  /* 0x0000a000010c7983 */ /* 0x000f680000100c00 */
[----:B0--3--:R-:W3:Y:S04]  /*11e0*/  LDL.128 R8, [R1+0xb0] ;  /* 0x0000b00001087983 */ /* 0x009ee80000100c00 */
[----:B----4-:R-:W4:Y:S01]  /*11f0*/  LDL.128 R4, [R1+0xc0] ;  /* 0x0000c00001047983 */ /* 0x010f220000100c00 */
[----:B------:R-:W-:-:S05]  /*1200*/  IADD3 R22, PT, PT, R0, R3, RZ ;  /* 0x0000000300167210 */ /* 0x000fca0007ffe0ff */
[----:B------:R-:W-:Y:S02]  /*1210*/  IMAD.IADD R26, R3, 0x1, R22 ;  /* 0x00000001031a7824 */ /* 0x000fe400078e0216 */
[----:B-1----:R-:W-:-:S03]  /*1220*/  IMAD.WIDE.U32 R24, R0, 0x4, R20 ;  /* 0x0000000400187825 */ /* 0x002fc600078e0014 */
[----:B------:R-:W-:Y:S01]  /*1230*/  IADD3 R0, PT, PT, R3, R26, RZ ;  /* 0x0000001a03007210 */ /* 0x000fe20007ffe0ff */
[----:B------:R-:W-:-:S04]  /*1240*/  IMAD.WIDE.U32 R22, R22, 0x4, R20 ;  /* 0x0000000416167825 */ /* 0x000fc800078e0014 */
[----:B------:R-:W-:Y:S02]  /*1250*/  IMAD.IADD R2, R3, 0x1, R0 ;  /* 0x0000000103027824 */ /* 0x000fe400078e0200 */
[----:B------:R-:W-:-:S03]  /*1260*/  IMAD.WIDE.U32 R28, R26, 0x4, R20 ;  /* 0x000000041a1c7825 */ /* 0x000fc600078e0014 */
[C---:B------:R-:W-:Y:S01]  /*1270*/  IADD3 R27, PT, PT, R3.reuse, R2, RZ ;  /* 0x00000002031b7210 */ /* 0x040fe20007ffe0ff */
[----:B--2---:R0:W-:Y:S04]  /*1280*/  STG.E desc[UR8][R24.64], R16 ;  /* 0x0000001018007986 */ /* 0x0041e8000c101908 */
[----:B------:R1:W-:Y:S04]  /*1290*/  STG.E desc[UR8][R22.64], R17 ;  /* 0x0000001116007986 */ /* 0x0003e8000c101908 */
[----:B------:R2:W-:Y:S01]  /*12a0*/  STG.E desc[UR8][R28.64], R18 ;  /* 0x000000121c007986 */ /* 0x0005e2000c101908 */
[----:B0-----:R-:W-:-:S02]  /*12b0*/  IMAD.IADD R16, R3, 0x1, R27 ;  /* 0x0000000103107824 */ /* 0x001fc400078e021b */
[----:B------:R-:W-:-:S03]  /*12c0*/  IMAD.WIDE.U32 R24, R2, 0x4, R20 ;  /* 0x0000000402187825 */ /* 0x000fc600078e0014 */
[----:B------:R-:W-:Y:S01]  /*12d0*/  IADD3 R26, PT, PT, R3, R16, RZ ;  /* 0x00000010031a7210 */ /* 0x000fe20007ffe0ff */
[----:B-1----:R-:W-:-:S04]  /*12e0*/  IMAD.WIDE.U32 R22, R0, 0x4, R20 ;  /* 0x0000000400167825 */ /* 0x002fc800078e0014 */
[----:B------:R-:W-:Y:S01]  /*12f0*/  IMAD.IADD R17, R3, 0x1, R26 ;  /* 0x0000000103117824 */ /* 0x000fe200078e021a */
[----:B------:R0:W-:Y:S01]  /*1300*/  STG.E desc[UR8][R22.64], R19 ;  /* 0x0000001316007986 */ /* 0x0001e2000c101908 */
[----:B--2---:R-:W-:-:S03]  /*1310*/  IMAD.WIDE.U32 R28, R16, 0x4, R20 ;  /* 0x00000004101c7825 */ /* 0x004fc600078e0014 */
[C---:B------:R-:W-:Y:S01]  /*1320*/  IADD3 R0, PT, PT, R3.reuse, R17, RZ ;  /* 0x0000001103007210 */ /* 0x040fe20007ffe0ff */
[----:B-----5:R1:W-:Y:S04]  /*1330*/  STG.E desc[UR8][R24.64], R12 ;  /* 0x0000000c18007986 */ /* 0x0203e8000c101908 */
[----:B------:R-:W-:Y:S02]  /*1340*/  IMAD.IADD R18, R3, 0x1, R0 ;  /* 0x0000000103127824 */ /* 0x000fe400078e0200 */
[----:B0-----:R-:W-:-:S03]  /*1350*/  IMAD.WIDE.U32 R22, R27, 0x4, R20 ;  /* 0x000000041b167825 */ /* 0x001fc600078e0014 */
[C---:B------:R-:W-:Y:S01]  /*1360*/  IADD3 R2, PT, PT, R3.reuse, R18, RZ ;  /* 0x0000001203027210 */ /* 0x040fe20007ffe0ff */
[----:B------:R-:W-:Y:S01]  /*1370*/  IMAD.WIDE.U32 R26, R26, 0x4, R20 ;  /* 0x000000041a1a7825 */ /* 0x000fe200078e0014 */
[----:B------:R0:W-:Y:S03]  /*1380*/  STG.E desc[UR8][R22.64], R13 ;  /* 0x0000000d16007986 */ /* 0x0001e6000c101908 */
[----:B-1----:R-:W-:Y:S01]  /*1390*/  IMAD.IADD R12, R3, 0x1, R2 ;  /* 0x00000001030c7824 */ /* 0x002fe200078e0202 */
[----:B------:R-:W-:Y:S01]  /*13a0*/  STG.E desc[UR8][R28.64], R14 ;  /* 0x0000000e1c007986 */ /* 0x000fe2000c101908 */
[----:B------:R-:W-:-:S03]  /*13b0*/  IMAD.WIDE.U32 R24, R0, 0x4, R20 ;  /* 0x0000000400187825 */ /* 0x000fc600078e0014 */
[C---:B------:R-:W-:Y:S01]  /*13c0*/  IADD3 R16, PT, PT, R3.reuse, R12, RZ ;  /* 0x0000000c03107210 */ /* 0x040fe20007ffe0ff */
[----:B------:R-:W-:Y:S01]  /*13d0*/  IMAD.WIDE.U32 R18, R18, 0x4, R20 ;  /* 0x0000000412127825 */ /* 0x000fe200078e0014 */
[----:B------:R1:W-:Y:S03]  /*13e0*/  STG.E desc[UR8][R26.64], R15 ;  /* 0x0000000f1a007986 */ /* 0x0003e6000c101908 */
[----:B0-----:R-:W-:Y:S02]  /*13f0*/  IMAD.IADD R13, R3, 0x1, R16 ;  /* 0x00000001030d7824 */ /* 0x001fe400078e0210 */
[----:B------:R-:W-:-:S03]  /*1400*/  IMAD.WIDE.U32 R22, R17, 0x4, R20 ;  /* 0x0000000411167825 */ /* 0x000fc600078e0014 */
[----:B------:R-:W-:Y:S01]  /*1410*/  IADD3 R0, PT, PT, R3, R13, RZ ;  /* 0x0000000d03007210 */ /* 0x000fe20007ffe0ff */
[--C-:B------:R-:W-:Y:S01]  /*1420*/  IMAD.WIDE.U32 R2, R2, 0x4, R20.reuse ;  /* 0x0000000402027825 */ /* 0x100fe200078e0014 */
[----:B---3--:R-:W-:Y:S03]  /*1430*/  STG.E desc[UR8][R22.64], R8 ;  /* 0x0000000816007986 */ /* 0x008fe6000c101908 */
[--C-:B-1----:R-:W-:Y:S01]  /*1440*/  IMAD.WIDE.U32 R26, R12, 0x4, R20.reuse ;  /* 0x000000040c1a7825 */ /* 0x102fe200078e0014 */
[----:B------:R-:W-:Y:S03]  /*1450*/  STG.E desc[UR8][R24.64], R9 ;  /* 0x0000000918007986 */ /* 0x000fe6000c101908 */
[--C-:B------:R-:W-:Y:S01]  /*1460*/  IMAD.WIDE.U32 R16, R16, 0x4, R20.reuse ;  /* 0x0000000410107825 */ /* 0x100fe200078e0014 */
[----:B------:R-:W-:Y:S03]  /*1470*/  STG.E desc[UR8][R18.64], R10 ;  /* 0x0000000a12007986 */ /* 0x000fe6000c101908 */
[--C-:B------:R-:W-:Y:S01]  /*1480*/  IMAD.WIDE.U32 R12, R13, 0x4, R20.reuse ;  /* 0x000000040d0c7825 */ /* 0x100fe200078e0014 */
[----:B------:R-:W-:Y:S03]  /*1490*/  STG.E desc[UR8][R2.64], R11 ;  /* 0x0000000b02007986 */ /* 0x000fe6000c101908 */
[----:B------:R-:W-:Y:S01]  /*14a0*/  IMAD.WIDE.U32 R20, R0, 0x4, R20 ;  /* 0x0000000400147825 */ /* 0x000fe200078e0014 */
[----:B----4-:R-:W-:Y:S04]  /*14b0*/  STG.E desc[UR8][R26.64], R4 ;  /* 0x000000041a007986 */ /* 0x010fe8000c101908 */
[----:B------:R-:W-:Y:S04]  /*14c0*/  STG.E desc[UR8][R16.64], R5 ;  /* 0x0000000510007986 */ /* 0x000fe8000c101908 */
[----:B------:R-:W-:Y:S04]  /*14d0*/  STG.E desc[UR8][R12.64], R6 ;  /* 0x000000060c007986 */ /* 0x000fe8000c101908 */
[----:B------:R-:W-:Y:S01]  /*14e0*/  STG.E desc[UR8][R20.64], R7 ;  /* 0x0000000714007986 */ /* 0x000fe2000c101908 */
[----:B------:R-:W-:Y:S05]  /*14f0*/  EXIT ;  /* 0x000000000000794d */ /* 0x000fea0003800000 */
.L_x_30:
        /* <DEDUP_REMOVED lines=16> */
.L_x_57:


//--------------------- .text._Z26kernel_crt_multiplicationsPjPKjS_S_ --------------------------
	.section	.text._Z26kernel_crt_multiplicationsPjPKjS_S_,"ax",@progbits
	.align	128
        .global         _Z26kernel_crt_multiplicationsPjPKjS_S_
        .type           _Z26kernel_crt_multiplicationsPjPKjS_S_,@function
        .size           _Z26kernel_crt_multiplicationsPjPKjS_S_,(.L_x_58 - _Z26kernel_crt_multiplicationsPjPKjS_S_)
        .other          _Z26kernel_crt_multiplicationsPjPKjS_S_,@"STO_CUDA_ENTRY STV_DEFAULT"
_Z26kernel_crt_multiplicationsPjPKjS_S_:
.text._Z26kernel_crt_multiplicationsPjPKjS_S_:
        /* <DEDUP_REMOVED lines=12> */
[----:B------:R1:W-:Y:S01]  /*00c0*/  STL [R1+0x40], RZ ;  /* 0x000040ff01007387 */ /* 0x0003e20000100800 */
[----:B0-----:R-:W-:-:S05]  /*00d0*/  IMAD R3, R3, UR6, R8 ;  /* 0x0000000603037c24 */ /* 0x001fca000f8e0208 */
[----:B--2---:R-:W-:-:S13]  /*00e0*/  ISETP.GE.U32.AND P0, PT, R3, R0, PT ;  /* 0x000000000300720c */ /* 0x004fda0003f06070 */
[----:B-1----:R-:W-:Y:S05]  /*00f0*/  @P0 EXIT ;  /* 0x000000000000094d */ /* 0x002fea0003800000 */
[----:B------:R-:W0:Y:S01]  /*0100*/  LDC.64 R4, c[0x0][0x380] ;  /* 0x0000e000ff047b82 */ /* 0x000e220000000a00 */
[----:B------:R-:W-:Y:S01]  /*0110*/  LOP3.LUT R0, R8, 0xf, RZ, 0xc0, !PT ;  /* 0x0000000f08007812 */ /* 0x000fe200078ec0ff */
[----:B------:R1:W5:Y:S03]  /*0120*/  LDG.E R2, desc[UR4][R6.64+0x14] ;  /* 0x0000140406027981 */ /* 0x000366000c1e1900 */
[----:B------:R-:W-:Y:S01]  /*0130*/  ISETP.NE.AND P0, PT, R0, RZ, PT ;  /* 0x000000ff0000720c */ /* 0x000fe20003f05270 */
[----:B------:R-:W-:Y:S01]  /*0140*/  BSSY.RECONVERGENT B0, `(.L_x_31) ;  /* 0x000003d000007945 */ /* 0x000fe20003800200 */
[----:B------:R-:W-:Y:S01]  /*0150*/  IMAD.MOV.U32 R22, RZ, RZ, RZ ;  /* 0x000000ffff167224 */ /* 0x000fe200078e00ff */
[----:B------:R-:W-:Y:S02]  /*0160*/  CS2R R10, SRZ ;  /* 0x00000000000a7805 */ /* 0x000fe4000001ff00 */
[----:B------:R-:W-:-:S02]  /*0170*/  CS2R R8, SRZ ;  /* 0x0000000000087805 */ /* 0x000fc4000001ff00 */
[----:B------:R-:W-:Y:S02]  /*0180*/  CS2R R14, SRZ ;  /* 0x00000000000e7805 */ /* 0x000fe4000001ff00 */
[----:B------:R-:W-:Y:S02]  /*0190*/  CS2R R12, SRZ ;  /* 0x00000000000c7805 */ /* 0x000fe4000001ff00 */
[----:B------:R-:W-:Y:S02]  /*01a0*/  CS2R R18, SRZ ;  /* 0x0000000000127805 */ /* 0x000fe4000001ff00 */
[----:B------:R-:W-:Y:S02]  /*01b0*/  CS2R R16, SRZ ;  /* 0x0000000000107805 */ /* 0x000fe4000001ff00 */
[----:B-1----:R-:W-:Y:S01]  /*01c0*/  CS2R R6, SRZ ;  /* 0x0000000000067805 */ /* 0x002fe2000001ff00 */
[----:B0-----:R-:W-:-:S06]  /*01d0*/  IMAD.WIDE.U32 R4, R3, 0x4, R4 ;  /* 0x0000000403047825 */ /* 0x001fcc00078e0004 */
[----:B------:R0:W5:Y:S02]  /*01e0*/  LDG.E.CONSTANT R4, desc[UR4][R4.64] ;  /* 0x0000000404047981 */ /* 0x000164000c1e9900 */
[----:B0-----:R-:W-:Y:S01]  /*01f0*/  HFMA2 R5, -RZ, RZ, 0, 0 ;  /* 0x00000000ff057431 */ /* 0x001fe200000001ff */
[----:B------:R-:W-:Y:S06]  /*0200*/  @!P0 BRA `(.L_x_32) ;  /* 0x0000000000c08947 */ /* 0x000fec0003800000 */
[----:B------:R-:W0:Y:S01]  /*0210*/  LDC.64 R26, c[0x0][0x388] ;  /* 0x0000e200ff1a7b82 */ /* 0x000e220000000a00 */
[----:B------:R-:W-:-:S05]  /*0220*/  LEA R5, R0, 0xfffffff0, 0x4 ;  /* 0xfffffff000057811 */ /* 0x000fca00078e20ff */
[----:B0-----:R-:W-:-:S05]  /*0230*/  IMAD.WIDE.U32 R26, R5, 0x4, R26 ;  /* 0x00000004051a7825 */ /* 0x001fca00078e001a */
[----:B------:R-:W2:Y:S04]  /*0240*/  LDG.E.CONSTANT R8, desc[UR4][R26.64] ;  /* 0x000000041a087981 */ /* 0x000ea8000c1e9900 */
[----:B------:R-:W2:Y:S04]  /*0250*/  LDG.E.CONSTANT R9, desc[UR4][R26.64+0x4] ;  /* 0x000004041a097981 */ /* 0x000ea8000c1e9900 */
[----:B------:R-:W2:Y:S04]  /*0260*/  LDG.E.CONSTANT R10, desc[UR4][R26.64+0x8] ;  /* 0x000008041a0a7981 */ /* 0x000ea8000c1e9900 */
[----:B------:R-:W2:Y:S04]  /*0270*/  LDG.E.CONSTANT R11, desc[UR4][R26.64+0xc] ;  /* 0x00000c041a0b7981 */ /* 0x000ea8000c1e9900 */
[----:B------:R-:W3:Y:S04]  /*0280*/  LDG.E.CONSTANT R12, desc[UR4][R26.64+0x10] ;  /* 0x000010041a0c7981 */ /* 0x000ee8000c1e9900 */
[----:B------:R-:W3:Y:S04]  /*0290*/  LDG.E.CONSTANT R13, desc[UR4][R26.64+0x14] ;  /* 0x000014041a0d7981 */ /* 0x000ee8000c1e9900 */
[----:B------:R-:W3:Y:S04]  /*02a0*/  LDG.E.CONSTANT R14, desc[UR4][R26.64+0x18] ;  /* 0x000018041a0e7981 */ /* 0x000ee8000c1e9900 */
[----:B------:R-:W3:Y:S04]  /*02b0*/  LDG.E.CONSTANT R15, desc[UR4][R26.64+0x1c] ;  /* 0x00001c041a0f7981 */ /* 0x000ee8000c1e9900 */
[----:B------:R-:W4:Y:S04]  /*02c0*/  LDG.E.CONSTANT R16, desc[UR4][R26.64+0x20] ;  /* 0x000020041a107981 */ /* 0x000f28000c1e9900 */
[----:B------:R-:W4:Y:S04]  /*02d0*/  LDG.E.CONSTANT R17, desc[UR4][R26.64+0x24] ;  /* 0x000024041a117981 */ /* 0x000f28000c1e9900 */
[----:B------:R-:W4:Y:S04]  /*02e0*/  LDG.E.CONSTANT R18, desc[UR4][R26.64+0x28] ;  /* 0x000028041a127981 */ /* 0x000f28000c1e9900 */
[----:B------:R-:W4:Y:S04]  /*02f0*/  LDG.E.CONSTANT R19, desc[UR4][R26.64+0x2c] ;  /* 0x00002c041a137981 */ /* 0x000f28000c1e9900 */
[----:B------:R-:W4:Y:S04]  /*0300*/  LDG.E.CONSTANT R20, desc[UR4][R26.64+0x30] ;  /* 0x000030041a147981 */ /* 0x000f28000c1e9900 */
[----:B------:R-:W4:Y:S04]  /*0310*/  LDG.E.CONSTANT R21, desc[UR4][R26.64+0x34] ;  /* 0x000034041a157981 */ /* 0x000f28000c1e9900 */
[----:B------:R-:W4:Y:S04]  /*0320*/  LDG.E.CONSTANT R22, desc[UR4][R26.64+0x38] ;  /* 0x000038041a167981 */ /* 0x000f28000c1e9900 */
[----:B------:R-:W4:Y:S01]  /*0330*/  LDG.E.CONSTANT R23, desc[UR4][R26.64+0x3c] ;  /* 0x00003c041a177981 */ /* 0x000f22000c1e9900 */
[----:B------:R-:W-:Y:S01]  /*0340*/  BSSY.RECONVERGENT B1, `(.L_x_33) ;  /* 0x0000017000017945 */ /* 0x000fe20003800200 */
[----:B------:R-:W-:Y:S01]  /*0350*/  IMAD.MOV R0, RZ, RZ, -R0 ;  /* 0x000000ffff007224 */ /* 0x000fe200078e0a00 */
[----:B------:R-:W-:Y:S01]  /*0360*/  MOV R24, RZ ;  /* 0x000000ff00187202 */ /* 0x000fe20000000f00 */
[----:B------:R-:W-:Y:S01]  /*0370*/  IMAD.MOV.U32 R5, RZ, RZ, RZ ;  /* 0x000000ffff057224 */ /* 0x000fe200078e00ff */
[----:B------:R-:W-:Y:S01]  /*0380*/  MOV R6, RZ ;  /* 0x000000ff00067202 */ /* 0x000fe20000000f00 */
[----:B--2---:R0:W-:Y:S04]  /*0390*/  STL.128 [R1+0x50], R8 ;  /* 0x0000500801007387 */ /* 0x0041e80000100c00 */
[----:B---3--:R0:W-:Y:S04]  /*03a0*/  STL.128 [R1+0x60], R12 ;  /* 0x0000600c01007387 */ /* 0x0081e80000100c00 */
[----:B----4-:R0:W-:Y:S04]  /*03b0*/  STL.128 [R1+0x70], R16 ;  /* 0x0000701001007387 */ /* 0x0101e80000100c00 */
[----:B------:R0:W-:Y:S02]  /*03c0*/  STL.128 [R1+0x80], R20 ;  /* 0x0000801401007387 */ /* 0x0001e40000100c00 */
.L_x_34:
[----:B0-----:R-:W-:-:S05]  /*03d0*/  IMAD.IADD R10, R1, 0x1, R24 ;  /* 0x00000001010a7824 */ /* 0x001fca00078e0218 */
[----:B------:R-:W2:Y:S04]  /*03e0*/  LDL R9, [R10+0x50] ;  /* 0x000050000a097983 */ /* 0x000ea80000100800 */
[----:B------:R-:W3:Y:S01]  /*03f0*/  LDL R7, [R10] ;  /* 0x000000000a077983 */ /* 0x000ee20000100800 */
[----:B------:R-:W-:Y:S02]  /*0400*/  VIADD R0, R0, 0x1 ;  /* 0x0000000100007836 */ /* 0x000fe40000000000 */
[----:B------:R-:W-:Y:S02]  /*0410*/  VIADD R24, R24, 0x4 ;  /* 0x0000000418187836 */ /* 0x000fe40000000000 */
[----:B--2--5:R-:W-:-:S03]  /*0420*/  IMAD.WIDE.U32 R8, R9, R4, RZ ;  /* 0x0000000409087225 */ /* 0x024fc600078e00ff */
[----:B---3--:R-:W-:-:S04]  /*0430*/  IADD3 R8, PT, PT, R8, R7, RZ ;  /* 0x0000000708087210 */ /* 0x008fc80007ffe0ff */
[----:B------:R-:W-:-:S04]  /*0440*/  IADD3 R7, P0, PT, R8, R5, RZ ;  /* 0x0000000508077210 */ /* 0x000fc80007f1e0ff */
[----:B------:R-:W-:Y:S01]  /*0450*/  IADD3.X R5, PT, PT, RZ, R6, RZ, P0, !PT ;  /* 0x00000006ff057210 */ /* 0x000fe200007fe4ff */
[----:B------:R1:W-:Y:S01]  /*0460*/  STL [R10], R7 ;  /* 0x000000070a007387 */ /* 0x0003e20000100800 */
[----:B------:R-:W-:Y:S02]  /*0470*/  ISETP.NE.AND P0, PT, R0, 0x1, PT ;  /* 0x000000010000780c */ /* 0x000fe40003f05270 */
[----:B------:R-:W-:-:S04]  /*0480*/  IADD3 R5, P1, PT, R9, R5, RZ ;  /* 0x0000000509057210 */ /* 0x000fc80007f3e0ff */
[----:B------:R-:W-:-:S07]  /*0490*/  IADD3.X R6, PT, PT, RZ, RZ, RZ, P1, !PT ;  /* 0x000000ffff067210 */ /* 0x000fce0000ffe4ff */
[----:B-1----:R-:W-:Y:S05]  /*04a0*/  @P0 BRA `(.L_x_34) ;  /* 0xfffffffc00c80947 */ /* 0x002fea000383ffff */
[----:B------:R-:W-:Y:S05]  /*04b0*/  BSYNC.RECONVERGENT B1 ;  /* 0x0000000000017941 */ /* 0x000fea0003800200 */
.L_x_33:
[----:B------:R0:W5:Y:S04]  /*04c0*/  LDL R22, [R1+0x40] ;  /* 0x0000400001167983 */ /* 0x0001680000100800 */
[----:B------:R0:W5:Y:S04]  /*04d0*/  LDL.128 R4, [R1] ;  /* 0x0000000001047983 */ /* 0x0001680000100c00 */
[----:B------:R0:W5:Y:S04]  /*04e0*/  LDL.128 R16, [R1+0x10] ;  /* 0x0000100001107983 */ /* 0x0001680000100c00 */
[----:B------:R0:W5:Y:S04]  /*04f0*/  LDL.128 R12, [R1+0x20] ;  /* 0x00002000010c7983 */ /* 0x0001680000100c00 */
[----:B------:R0:W5:Y:S02]  /*0500*/  LDL.128 R8, [R1+0x30] ;  /* 0x0000300001087983 */ /* 0x0001640000100c00 */
.L_x_32:
[----:B------:R-:W-:Y:S05]  /*0510*/  BSYNC.RECONVERGENT B0 ;  /* 0x0000000000007941 */ /* 0x000fea0003800200 */
.L_x_31:
[----:B------:R-:W1:Y:S01]  /*0520*/  LDC.64 R20, c[0x0][0x390] ;  /* 0x0000e400ff147b82 */ /* 0x000e620000000a00 */
[----:B-----5:R-:W-:-:S05]  /*0530*/  IADD3 R25, PT, PT, R3, R2, RZ ;  /* 0x0000000203197210 */ /* 0x020fca0007ffe0ff */
[----:B------:R-:W-:-:S05]  /*0540*/  IMAD.IADD R27, R2, 0x1, R25 ;  /* 0x00000001021b7824 */ /* 0x000fca00078e0219 */
[----:B------:R-:W-:Y:S01]  /*0550*/  IADD3 R23, PT, PT, R2, R27, RZ ;  /* 0x0000001b02177210 */ /* 0x000fe20007ffe0ff */
[----:B-1----:R-:W-:-:S04]  /*0560*/  IMAD.WIDE.U32 R28, R3, 0x4, R20 ;  /* 0x00000004031c7825 */ /* 0x002fc800078e0014 */
[--C-:B------:R-:W-:Y:S01]  /*0570*/  IMAD.WIDE.U32 R24, R25, 0x4, R20.reuse ;  /* 0x0000000419187825 */ /* 0x100fe200078e0014 */
[----:B------:R1:W-:Y:S03]  /*0580*/  STG.E desc[UR4][R28.64], R4 ;  /* 0x000000041c007986 */ /* 0x0003e6000c101904 */
[----:B------:R-:W-:Y:S01]  /*0590*/  IMAD.WIDE.U32 R26, R27, 0x4, R20 ;  /* 0x000000041b1a7825 */ /* 0x000fe200078e0014 */
[----:B------:R2:W-:Y:S04]  /*05a0*/  STG.E desc[UR4][R24.64], R5 ;  /* 0x0000000518007986 */ /* 0x0005e8000c101904 */
[----:B------:R3:W-:Y:S01]  /*05b0*/  STG.E desc[UR4][R26.64], R6 ;  /* 0x000000061a007986 */ /* 0x0007e2000c101904 */
[----:B-1----:R-:W-:-:S05]  /*05c0*/  IADD3 R29, PT, PT, R2, R23, RZ ;  /* 0x00000017021d7210 */ /* 0x002fca0007ffe0ff */
[----:B--2---:R-:W-:Y:S02]  /*05d0*/  IMAD.IADD R24, R2, 0x1, R29 ;  /* 0x0000000102187824 */ /* 0x004fe400078e021d */
[----:B---3--:R-:W-:-:S03]  /*05e0*/  IMAD.WIDE.U32 R26, R23, 0x4, R20 ;  /* 0x00000004171a7825 */ /* 0x008fc600078e0014 */
[----:B------:R-:W-:Y:S01]  /*05f0*/  IADD3 R25, PT, PT, R2, R24, RZ ;  /* 0x0000001802197210 */ /* 0x000fe20007ffe0ff */
[--C-:B------:R-:W-:Y:S01]  /*0600*/  IMAD.WIDE.U32 R4, R24, 0x4, R20.reuse ;  /* 0x0000000418047825 */ /* 0x100fe200078e0014 */
[----:B------:R1:W-:Y:S02]  /*0610*/  STG.E desc[UR4][R26.64], R7 ;  /* 0x000000071a007986 */ /* 0x0003e4000c101904 */
[----:B------:R-:W-:Y:S01]  /*0620*/  IADD3 R3, PT, PT, R2, R25, RZ ;  /* 0x0000001902037210 */ /* 0x000fe20007ffe0ff */
[----:B------:R-:W-:-:S04]  /*0630*/  IMAD.WIDE.U32 R24, R25, 0x4, R20 ;  /* 0x0000000419187825 */ /* 0x000fc800078e0014 */
[----:B------:R-:W-:-:S05]  /*0640*/  IMAD.IADD R23, R2, 0x1, R3 ;  /* 0x0000000102177824 */ /* 0x000fca00078e0203 */
[----:B------:R-:W-:Y:S01]  /*0650*/  IADD3 R0, PT, PT, R2, R23, RZ ;  /* 0x0000001702007210 */ /* 0x000fe20007ffe0ff */
[----:B-1----:R-:W-:-:S03]  /*0660*/  IMAD.WIDE.U32 R26, R29, 0x4, R20 ;  /* 0x000000041d1a7825 */ /* 0x002fc600078e0014 */
[C---:B------:R-:W-:Y:S01]  /*0670*/  IADD3 R29, PT, PT, R2.reuse, R0, RZ ;  /* 0x00000000021d7210 */ /* 0x040fe20007ffe0ff */
[----:B------:R-:W-:Y:S01]  /*0680*/  IMAD.WIDE.U32 R6, R23, 0x4, R20 ;  /* 0x0000000417067825 */ /* 0x000fe200078e0014 */
[----:B------:R1:W-:Y:S03]  /*0690*/  STG.E desc[UR4][R26.64], R16 ;  /* 0x000000101a007986 */ /* 0x0003e6000c101904 */
[----:B------:R-:W-:Y:S01]  /*06a0*/  IMAD.IADD R28, R2, 0x1, R29 ;  /* 0x00000001021c7824 */ /* 0x000fe200078e021d */
[----:B------:R2:W-:Y:S04]  /*06b0*/  STG.E desc[UR4][R4.64], R17 ;  /* 0x0000001104007986 */ /* 0x0005e8000c101904 */
[----:B------:R3:W-:Y:S01]  /*06c0*/  STG.E desc[UR4][R24.64], R18 ;  /* 0x0000001218007986 */ /* 0x0007e2000c101904 */
[----:B-1----:R-:W-:Y:S01]  /*06d0*/  IMAD.WIDE.U32 R26, R0, 0x4, R20 ;  /* 0x00000004001a7825 */ /* 0x002fe200078e0014 */
[----:B--2---:R-:W-:-:S03]  /*06e0*/  IADD3 R17, PT, PT, R2, R28, RZ ;  /* 0x0000001c02117210 */ /* 0x004fc60007ffe0ff */
[----:B------:R-:W-:Y:S01]  /*06f0*/  IMAD.WIDE.U32 R4, R3, 0x4, R20 ;  /* 0x0000000403047825 */ /* 0x000fe200078e0014 */
[----:B------:R-:W-:-:S03]  /*0700*/  IADD3 R3, PT, PT, R2, R17, RZ ;  /* 0x0000001102037210 */ /* 0x000fc60007ffe0ff */
[----:B---3--:R-:W-:Y:S01]  /*0710*/  IMAD.WIDE.U32 R24, R29, 0x4, R20 ;  /* 0x000000041d187825 */ /* 0x008fe200078e0014 */
[----:B------:R1:W-:Y:S03]  /*0720*/  STG.E desc[UR4][R4.64], R19 ;  /* 0x0000001304007986 */ /* 0x0003e6000c101904 */
[----:B------:R-:W-:Y:S01]  /*0730*/  IMAD.IADD R23, R2, 0x1, R3 ;  /* 0x0000000102177824 */ /* 0x000fe200078e0203 */
[----:B------:R2:W-:Y:S01]  /*0740*/  STG.E desc[UR4][R6.64], R12 ;  /* 0x0000000c06007986 */ /* 0x0005e2000c101904 */
[----:B------:R-:W-:-:S03]  /*0750*/  IMAD.WIDE.U32 R28, R28, 0x4, R20 ;  /* 0x000000041c1c7825 */ /* 0x000fc600078e0014 */
[C---:B------:R-:W-:Y:S01]  /*0760*/  IADD3 R0, PT, PT, R2.reuse, R23, RZ ;  /* 0x0000001702007210 */ /* 0x040fe20007ffe0ff */
[--C-:B------:R-:W-:Y:S01]  /*0770*/  IMAD.WIDE.U32 R16, R17, 0x4, R20.reuse ;  /* 0x0000000411107825 */ /* 0x100fe200078e0014 */
[----:B------:R-:W-:Y:S03]  /*0780*/  STG.E desc[UR4][R26.64], R13 ;  /* 0x0000000d1a007986 */ /* 0x000fe6000c101904 */
[--C-:B-1----:R-:W-:Y:S01]  /*0790*/  IMAD.WIDE.U32 R4, R23, 0x4, R20.reuse ;  /* 0x0000000417047825 */ /* 0x102fe200078e0014 */
[----:B------:R-:W-:Y:S01]  /*07a0*/  STG.E desc[UR4][R24.64], R14 ;  /* 0x0000000e18007986 */ /* 0x000fe2000c101904 */
[----:B--2---:R-:W-:Y:S02]  /*07b0*/  IADD3 R7, PT, PT, R2, R0, RZ ;  /* 0x0000000002077210 */ /* 0x004fe40007ffe0ff */
[--C-:B------:R-:W-:Y:S01]  /*07c0*/  IMAD.WIDE.U32 R2, R3, 0x4, R20.reuse ;  /* 0x0000000403027825 */ /* 0x100fe200078e0014 */
[----:B------:R-:W-:Y:S03]  /*07d0*/  STG.E desc[UR4][R28.64], R15 ;  /* 0x0000000f1c007986 */ /* 0x000fe6000c101904 */
[--C-:B------:R-:W-:Y:S01]  /*07e0*/  IMAD.WIDE.U32 R18, R0, 0x4, R20.reuse ;  /* 0x0000000400127825 */ /* 0x100fe200078e0014 */
[----:B------:R-:W-:Y:S03]  /*07f0*/  STG.E desc[UR4][R16.64], R8 ;  /* 0x0000000810007986 */ /* 0x000fe6000c101904 */
[----:B------:R-:W-:Y:S01]  /*0800*/  IMAD.WIDE.U32 R20, R7, 0x4, R20 ;  /* 0x0000000407147825 */ /* 0x000fe200078e0014 */
[----:B------:R-:W-:Y:S04]  /*0810*/  STG.E desc[UR4][R2.64], R9 ;  /* 0x0000000902007986 */ /* 0x000fe8000c101904 */
[----:B------:R-:W-:Y:S04]  /*0820*/  STG.E desc[UR4][R4.64], R10 ;  /* 0x0000000a04007986 */ /* 0x000fe8000c101904 */
[----:B------:R-:W-:Y:S04]  /*0830*/  STG.E desc[UR4][R18.64], R11 ;  /* 0x0000000b12007986 */ /* 0x000fe8000c101904 */
[----:B------:R-:W-:Y:S01]  /*0840*/  STG.E desc[UR4][R20.64], R22 ;  /* 0x0000001614007986 */ /* 0x000fe2000c101904 */
[----:B------:R-:W-:Y:S05]  /*0850*/  EXIT ;  /* 0x000000000000794d */ /* 0x000fea0003800000 */
.L_x_35:
        /* <DEDUP_REMOVED lines=10> */
.L_x_58:


//--------------------- .text._Z32kernel_crt_multiplications_plainPjS_S_ --------------------------
	.section	.text._Z32kernel_crt_multiplications_plainPjS_S_,"ax",@progbits
	.align	128
        .global         _Z32kernel_crt_multiplications_plainPjS_S_
        .type           _Z32kernel_crt_multiplications_plainPjS_S_,@function
        .size           _Z32kernel_crt_multiplications_plainPjS_S_,(.L_x_59 - _Z32kernel_crt_multiplications_plainPjS_S_)
        .other          _Z32kernel_crt_multiplications_plainPjS_S_,@"STO_CUDA_ENTRY STV_DEFAULT"
_Z32kernel_crt_multiplications_plainPjS_S_:
.text._Z32kernel_crt_multiplications_plainPjS_S_:
[----:B------:R-:W0:Y:S01]  /*0000*/  LDC R1, c[0x0][0x37c] ;  /* 0x0000df00ff017b82 */ /* 0x000e220000000800 */
[----:B------:R-:W1:Y:S07]  /*0010*/  S2R R3, SR_TID.X ;  /* 0x0000000000037919 */ /* 0x000e6e0000002100 */
[----:B------:R-:W1:Y:S01]  /*0020*/  S2UR UR4, SR_CTAID.X ;  /* 0x00000000000479c3 */ /* 0x000e620000002500 */
[----:B0-----:R-:W-:Y:S01]  /*0030*/  IADD3 R1, PT, PT, R1, -0x80, RZ ;  /* 0xffffff8001017810 */ /* 0x001fe20007ffe0ff */
[----:B------:R-:W0:Y:S06]  /*0040*/  LDCU.64 UR6, c[0x0][0x358] ;  /* 0x00006b00ff0677ac */ /* 0x000e2c0008000a00 */
[----:B------:R-:W1:Y:S08]  /*0050*/  LDC R0, c[0x0][0x360] ;  /* 0x0000d800ff007b82 */ /* 0x000e700000000800 */
[----:B------:R-:W2:Y:S01]  /*0060*/  LDC.64 R22, c[0x0][0x380] ;  /* 0x0000e000ff167b82 */ /* 0x000ea20000000a00 */
[----:B------:R3:W-:Y:S07]  /*0070*/  STL.128 [R1], RZ ;  /* 0x000000ff01007387 */ /* 0x0007ee0000100c00 */
[----:B------:R-:W4:Y:S01]  /*0080*/  LDC.64 R28, c[0x0][0x388] ;  /* 0x0000e200ff1c7b82 */ /* 0x000f220000000a00 */
[----:B------:R3:W-:Y:S01]  /*0090*/  STL.128 [R1+0x10], RZ ;  /* 0x000010ff01007387 */ /* 0x0007e20000100c00 */
[----:B-1----:R-:W-:-:S03]  /*00a0*/  IMAD R3, R0, UR4, R3 ;  /* 0x0000000400037c24 */ /* 0x002fc6000f8e0203 */
[----:B------:R3:W-:Y:S04]  /*00b0*/  STL.128 [R1+0x20], RZ ;  /* 0x000020ff01007387 */ /* 0x0007e80000100c00 */
[----:B------:R3:W-:Y:S01]  /*00c0*/  STL.128 [R1+0x30], RZ ;  /* 0x000030ff01007387 */ /* 0x0007e20000100c00 */
[C---:B------:R-:W-:Y:S02]  /*00d0*/  LOP3.LUT R2, R3.reuse, 0xffff, RZ, 0xc0, !PT ;  /* 0x0000ffff03027812 */ /* 0x040fe400078ec0ff */
[C---:B------:R-:W-:Y:S01]  /*00e0*/  SHF.L.U32 R0, R3.reuse, 0x4, RZ ;  /* 0x0000000403007819 */ /* 0x040fe200000006ff */
[----:B--2---:R-:W-:Y:S01]  /*00f0*/  IMAD.WIDE.U32 R22, R3, 0x4, R22 ;  /* 0x0000000403167825 */ /* 0x004fe200078e0016 */
[----:B------:R-:W-:Y:S02]  /*0100*/  SHF.R.U32.HI R2, RZ, 0x2, R2 ;  /* 0x00000002ff027819 */ /* 0x000fe40000011602 */
[----:B------:R-:W-:-:S03]  /*0110*/  LOP3.LUT R0, R0, 0xf0, RZ, 0xc0, !PT ;  /* 0x000000f000007812 */ /* 0x000fc600078ec0ff */
[----:B------:R-:W-:Y:S01]  /*0120*/  IMAD.SHL.U32 R2, R2, 0x4, RZ ;  /* 0x0000000402027824 */ /* 0x000fe200078e00ff */
[----:B------:R-:W-:Y:S01]  /*0130*/  IADD3 R0, PT, PT, R0, -0x10, RZ ;  /* 0xfffffff000007810 */ /* 0x000fe20007ffe0ff */
[----:B0-----:R0:W5:Y:S01]  /*0140*/  LDG.E.CONSTANT R22, desc[UR6][R22.64] ;  /* 0x0000000616167981 */ /* 0x001162000c1e9900 */
[C---:B------:R-:W-:Y:S01]  /*0150*/  LOP3.LUT R21, R3.reuse, 0xf, RZ, 0xc0, !PT ;  /* 0x0000000f03157812 */ /* 0x040fe200078ec0ff */
[----:B------:R-:W-:Y:S01]  /*0160*/  UMOV UR4, URZ ;  /* 0x000000ff00047c82 */ /* 0x000fe20008000000 */
[----:B------:R-:W-:Y:S01]  /*0170*/  LOP3.LUT R20, R2, 0xc, RZ, 0xe2, !PT ;  /* 0x0000000c02147812 */ /* 0x000fe200078ee2ff */
[----:B----4-:R-:W-:Y:S01]  /*0180*/  IMAD.WIDE.U32 R28, R0, 0x4, R28 ;  /* 0x00000004001c7825 */ /* 0x010fe200078e001c */
[----:B------:R-:W-:Y:S02]  /*0190*/  LOP3.LUT R2, R3, 0x3, RZ, 0xc0, !PT ;  /* 0x0000000303027812 */ /* 0x000fe400078ec0ff */
[----:B------:R-:W-:Y:S01]  /*01a0*/  IADD3 R0, PT, PT, R1, 0x40, RZ ;  /* 0x0000004001007810 */ /* 0x000fe20007ffe0ff */
[----:B------:R-:W-:Y:S01]  /*01b0*/  IMAD.MOV R20, RZ, RZ, -R20 ;  /* 0x000000ffff147224 */ /* 0x000fe200078e0a14 */
[----:B------:R-:W-:-:S02]  /*01c0*/  LOP3.LUT R3, R3, 0xc, RZ, 0xc0, !PT ;  /* 0x0000000c03037812 */ /* 0x000fc400078ec0ff */
[----:B0--3--:R-:W-:-:S07]  /*01d0*/  MOV R23, R1 ;  /* 0x0000000100177202 */ /* 0x009fce0000000f00 */
.L_x_50:
[----:B------:R-:W-:Y:S01]  /*01e0*/  ISETP.NE.AND P0, PT, R21, RZ, PT ;  /* 0x000000ff1500720c */ /* 0x000fe20003f05270 */
[----:B------:R-:W-:Y:S01]  /*01f0*/  UIADD3 UR4, UPT, UPT, UR4, 0x1, URZ ;  /* 0x0000000104047890 */ /* 0x000fe2000fffe0ff */
[----:B------:R-:W-:Y:S03]  /*0200*/  BSSY.RECONVERGENT B2, `(.L_x_36) ;  /* 0x000008c000027945 */ /* 0x000fe60003800200 */
[----:B------:R-:W-:-:S08]  /*0210*/  UISETP.NE.AND UP0, UPT, UR4, 0x10, UPT ;  /* 0x000000100400788c */ /* 0x000fd0000bf05270 */
[----:B0----5:R0:W-:Y:S01]  /*0220*/  @!P0 STL [R1], R22 ;  /* 0x0000001601008387 */ /* 0x0211e20000100800 */
[----:B-1234-:R-:W-:Y:S05]  /*0230*/  @!P0 BRA `(.L_x_37) ;  /* 0x0000000800208947 */ /* 0x01efea0003800000 */
        /* <DEDUP_REMOVED lines=12> */
[----:B------:R-:W5:Y:S04]  /*0300*/  LDG.E.CONSTANT R16, desc[UR6][R28.64+0x30] ;  /* 0x000030061c107981 */ /* 0x000f68000c1e9900 */
[----:B------:R-:W5:Y:S04]  /*0310*/  LDG.E.CONSTANT R17, desc[UR6][R28.64+0x34] ;  /* 0x000034061c117981 */ /* 0x000f68000c1e9900 */
[----:B------:R-:W5:Y:S04]  /*0320*/  LDG.E.CONSTANT R18, desc[UR6][R28.64+0x38] ;  /* 0x000038061c127981 */ /* 0x000f68000c1e9900 */
[----:B------:R-:W5:Y:S01]  /*0330*/  LDG.E.CONSTANT R19, desc[UR6][R28.64+0x3c] ;  /* 0x00003c061c137981 */ /* 0x000f62000c1e9900 */
[----:B------:R-:W-:Y:S01]  /*0340*/  ISETP.GE.U32.AND P0, PT, R21, 0x4, PT ;  /* 0x000000041500780c */ /* 0x000fe20003f06070 */
[----:B------:R-:W-:Y:S01]  /*0350*/  BSSY.RECONVERGENT B1, `(.L_x_38) ;  /* 0x0000063000017945 */ /* 0x000fe20003800200 */
[----:B------:R-:W-:Y:S01]  /*0360*/  HFMA2 R27, -RZ, RZ, 0, 0 ;  /* 0x00000000ff1b7431 */ /* 0x000fe200000001ff */
[----:B--2---:R1:W-:Y:S04]  /*0370*/  STL.128 [R1+0x40], R4 ;  /* 0x0000400401007387 */ /* 0x0043e80000100c00 */
[----:B---3--:R1:W-:Y:S04]  /*0380*/  STL.128 [R1+0x50], R8 ;  /* 0x0000500801007387 */ /* 0x0083e80000100c00 */
[----:B----4-:R1:W-:Y:S04]  /*0390*/  STL.128 [R1+0x60], R12 ;  /* 0x0000600c01007387 */ /* 0x0103e80000100c00 */
[----:B-----5:R1:W-:Y:S01]  /*03a0*/  STL.128 [R1+0x70], R16 ;  /* 0x0000701001007387 */ /* 0x0203e20000100c00 */
[----:B------:R-:W-:Y:S05]  /*03b0*/  @!P0 BRA `(.L_x_39) ;  /* 0x0000000400708947 */ /* 0x000fea0003800000 */
[----:B------:R-:W-:Y:S01]  /*03c0*/  MOV R26, R20 ;  /* 0x00000014001a7202 */ /* 0x000fe20000000f00 */
[----:B------:R-:W-:Y:S01]  /*03d0*/  BSSY.RELIABLE B0, `(.L_x_40) ;  /* 0x000004b000007945 */ /* 0x000fe20003800100 */
[----:B------:R-:W-:Y:S01]  /*03e0*/  MOV R24, R0 ;  /* 0x0000000000187202 */ /* 0x000fe20000000f00 */
[----:B------:R-:W-:Y:S01]  /*03f0*/  IMAD.MOV.U32 R25, RZ, RZ, R1 ;  /* 0x000000ffff197224 */ /* 0x000fe200078e0001 */
[----:B------:R-:W-:-:S13]  /*0400*/  ISETP.GE.AND P0, PT, R26, RZ, PT ;  /* 0x000000ff1a00720c */ /* 0x000fda0003f06270 */
[----:B------:R-:W-:Y:S05]  /*0410*/  @P0 BRA `(.L_x_41) ;  /* 0x0000000400180947 */ /* 0x000fea0003800000 */
[----:B-1----:R-:W-:Y:S01]  /*0420*/  IADD3 R4, PT, PT, -R26, RZ, RZ ;  /* 0x000000ff1a047210 */ /* 0x002fe20007ffe1ff */
[----:B------:R-:W-:Y:S01]  /*0430*/  BSSY.RECONVERGENT B3, `(.L_x_42) ;  /* 0x0000029000037945 */ /* 0x000fe20003800200 */
[----:B------:R-:W-:Y:S02]  /*0440*/  PLOP3.LUT P0, PT, PT, PT, PT, 0x80, 0x8 ;  /* 0x000000000008781c */ /* 0x000fe40003f0f070 */
[----:B------:R-:W-:-:S13]  /*0450*/  ISETP.GT.AND P1, PT, R4, 0xc, PT ;  /* 0x0000000c0400780c */ /* 0x000fda0003f24270 */
[----:B------:R-:W-:Y:S05]  /*0460*/  @!P1 BRA `(.L_x_43) ;  /* 0x0000000000949947 */ /* 0x000fea0003800000 */
[----:B------:R-:W-:Y:S01]  /*0470*/  BSSY.RECONVERGENT B4, `(.L_x_44) ;  /* 0x0000023000047945 */ /* 0x000fe20003800200 */
[----:B------:R-:W-:-:S13]  /*0480*/  PLOP3.LUT P0, PT, PT, PT, PT, 0x8, 0x80 ;  /* 0x000000000080781c */ /* 0x000fda0003f0e170 */
.L_x_45:
[----:B------:R-:W2:Y:S04]  /*0490*/  LDL.128 R4, [R24] ;  /* 0x0000000018047983 */ /* 0x000ea80000100c00 */
[----:B------:R-:W2:Y:S02]  /*04a0*/  LDL.128 R8, [R25] ;  /* 0x0000000019087983 */ /* 0x000ea40000100c00 */
[C---:B--2---:R-:W-:Y:S02]  /*04b0*/  IMAD R8, R22.reuse, R4, R8 ;  /* 0x0000000416087224 */ /* 0x044fe400078e0208 */
[C---:B------:R-:W-:Y:S02]  /*04c0*/  IMAD R9, R22.reuse, R5, R9 ;  /* 0x0000000516097224 */ /* 0x040fe400078e0209 */
[----:B------:R-:W-:-:S02]  /*04d0*/  IMAD R10, R22, R6, R10 ;  /* 0x00000006160a7224 */ /* 0x000fc400078e020a */
[C---:B------:R-:W-:Y:S02]  /*04e0*/  IMAD R11, R22.reuse, R7, R11 ;  /* 0x00000007160b7224 */ /* 0x040fe400078e020b */
[----:B------:R-:W2:Y:S04]  /*04f0*/  LDL.128 R4, [R25+0x10] ;  /* 0x0000100019047983 */ /* 0x000ea80000100c00 */
[----:B------:R1:W-:Y:S04]  /*0500*/  STL.128 [R25], R8 ;  /* 0x0000000819007387 */ /* 0x0003e80000100c00 */
[----:B------:R-:W2:Y:S02]  /*0510*/  LDL.128 R12, [R24+0x10] ;  /* 0x00001000180c7983 */ /* 0x000ea40000100c00 */
[----:B--2---:R-:W-:-:S02]  /*0520*/  IMAD R12, R22, R12, R4 ;  /* 0x0000000c160c7224 */ /* 0x004fc400078e0204 */
[C---:B------:R-:W-:Y:S02]  /*0530*/  IMAD R13, R22.reuse, R13, R5 ;  /* 0x0000000d160d7224 */ /* 0x040fe400078e0205 */
[C---:B------:R-:W-:Y:S02]  /*0540*/  IMAD R14, R22.reuse, R14, R6 ;  /* 0x0000000e160e7224 */ /* 0x040fe400078e0206 */
[----:B------:R-:W-:Y:S02]  /*0550*/  IMAD R15, R22, R15, R7 ;  /* 0x0000000f160f7224 */ /* 0x000fe400078e0207 */
[----:B------:R-:W2:Y:S04]  /*0560*/  LDL.128 R4, [R25+0x20] ;  /* 0x0000200019047983 */ /* 0x000ea80000100c00 */
[----:B------:R-:W-:Y:S04]  /*0570*/  STL.128 [R25+0x10], R12 ;  /* 0x0000100c19007387 */ /* 0x000fe80000100c00 */
[----:B------:R-:W2:Y:S01]  /*0580*/  LDL.128 R16, [R24+0x20] ;  /* 0x0000200018107983 */ /* 0x000ea20000100c00 */
[----:B------:R-:W-:Y:S01]  /*0590*/  IADD3 R26, PT, PT, R26, 0x10, RZ ;  /* 0x000000101a1a7810 */ /* 0x000fe20007ffe0ff */
[----:B--2---:R-:W-:-:S02]  /*05a0*/  IMAD R16, R22, R16, R4 ;  /* 0x0000001016107224 */ /* 0x004fc400078e0204 */
[C---:B------:R-:W-:Y:S02]  /*05b0*/  IMAD R17, R22.reuse, R17, R5 ;  /* 0x0000001116117224 */ /* 0x040fe400078e0205 */
[C---:B------:R-:W-:Y:S02]  /*05c0*/  IMAD R18, R22.reuse, R18, R6 ;  /* 0x0000001216127224 */ /* 0x040fe400078e0206 */
[----:B------:R-:W-:Y:S02]  /*05d0*/  IMAD R19, R22, R19, R7 ;  /* 0x0000001316137224 */ /* 0x000fe400078e0207 */
[----:B------:R-:W2:Y:S04]  /*05e0*/  LDL.128 R4, [R25+0x30] ;  /* 0x0000300019047983 */ /* 0x000ea80000100c00 */
[----:B------:R-:W-:Y:S04]  /*05f0*/  STL.128 [R25+0x20], R16 ;  /* 0x0000201019007387 */ /* 0x000fe80000100c00 */
[----:B-1----:R1:W2:Y:S01]  /*0600*/  LDL.128 R8, [R24+0x30] ;  /* 0x0000300018087983 */ /* 0x0022a20000100c00 */
[----:B------:R-:W-:-:S02]  /*0610*/  ISETP.GE.AND P1, PT, R26, -0xc, PT ;  /* 0xfffffff41a00780c */ /* 0x000fc40003f26270 */
[----:B-1----:R-:W-:Y:S01]  /*0620*/  IADD3 R24, PT, PT, R24, 0x40, RZ ;  /* 0x0000004018187810 */ /* 0x002fe20007ffe0ff */
[C---:B--2---:R-:W-:Y:S02]  /*0630*/  IMAD R4, R22.reuse, R8, R4 ;  /* 0x0000000816047224 */ /* 0x044fe400078e0204 */
[C---:B------:R-:W-:Y:S02]  /*0640*/  IMAD R5, R22.reuse, R9, R5 ;  /* 0x0000000916057224 */ /* 0x040fe400078e0205 */
[C---:B------:R-:W-:Y:S02]  /*0650*/  IMAD R6, R22.reuse, R10, R6 ;  /* 0x0000000a16067224 */ /* 0x040fe400078e0206 */
[----:B------:R-:W-:-:S05]  /*0660*/  IMAD R7, R22, R11, R7 ;  /* 0x0000000b16077224 */ /* 0x000fca00078e0207 */
[----:B------:R1:W-:Y:S02]  /*0670*/  STL.128 [R25+0x30], R4 ;  /* 0x0000300419007387 */ /* 0x0003e40000100c00 */
[----:B-1----:R-:W-:Y:S01]  /*0680*/  VIADD R25, R25, 0x40 ;  /* 0x0000004019197836 */ /* 0x002fe20000000000 */
[----:B------:R-:W-:Y:S06]  /*0690*/  @!P1 BRA `(.L_x_45) ;  /* 0xfffffffc007c9947 */ /* 0x000fec000383ffff */
[----:B------:R-:W-:Y:S05]  /*06a0*/  BSYNC.RECONVERGENT B4 ;  /* 0x0000000000047941 */ /* 0x000fea0003800200 */
.L_x_44:
[----:B------:R-:W-:-:S07]  /*06b0*/  MOV R27, R3 ;  /* 0x00000003001b7202 */ /* 0x000fce0000000f00 */
.L_x_43:
[----:B------:R-:W-:Y:S05]  /*06c0*/  BSYNC.RECONVERGENT B3 ;  /* 0x0000000000037941 */ /* 0x000fea0003800200 */
.L_x_42:
[----:B------:R-:W-:Y:S01]  /*06d0*/  IADD3 R4, PT, PT, -R26, RZ, RZ ;  /* 0x000000ff1a047210 */ /* 0x000fe20007ffe1ff */
[----:B------:R-:W-:Y:S03]  /*06e0*/  BSSY.RECONVERGENT B3, `(.L_x_46) ;  /* 0x0000016000037945 */ /* 0x000fe60003800200 */
[----:B------:R-:W-:-:S13]  /*06f0*/  ISETP.GT.AND P1, PT, R4, 0x4, PT ;  /* 0x000000040400780c */ /* 0x000fda0003f24270 */
[----:B------:R-:W-:Y:S05]  /*0700*/  @!P1 BRA `(.L_x_47) ;  /* 0x00000000004c9947 */ /* 0x000fea0003800000 */
[----:B------:R-:W2:Y:S04]  /*0710*/  LDL.128 R4, [R24] ;  /* 0x0000000018047983 */ /* 0x000ea80000100c00 */
[----:B------:R-:W2:Y:S02]  /*0720*/  LDL.128 R8, [R25] ;  /* 0x0000000019087983 */ /* 0x000ea40000100c00 */
[C---:B--2---:R-:W-:Y:S02]  /*0730*/  IMAD R8, R22.reuse, R4, R8 ;  /* 0x0000000416087224 */ /* 0x044fe400078e0208 */
[C---:B------:R-:W-:Y:S02]  /*0740*/  IMAD R9, R22.reuse, R5, R9 ;  /* 0x0000000516097224 */ /* 0x040fe400078e0209 */
[----:B------:R-:W-:-:S02]  /*0750*/  IMAD R10, R22, R6, R10 ;  /* 0x00000006160a7224 */ /* 0x000fc400078e020a */
[----:B------:R-:W-:Y:S02]  /*0760*/  IMAD R11, R22, R7, R11 ;  /* 0x00000007160b7224 */ /* 0x000fe400078e020b */
[----:B------:R-:W2:Y:S04]  /*0770*/  LDL.128 R4, [R25+0x10] ;  /* 0x0000100019047983 */ /* 0x000ea80000100c00 */
[----:B------:R-:W-:Y:S04]  /*0780*/  STL.128 [R25], R8 ;  /* 0x0000000819007387 */ /* 0x000fe80000100c00 */
[----:B------:R1:W2:Y:S01]  /*0790*/  LDL.128 R12, [R24+0x10] ;  /* 0x00001000180c7983 */ /* 0x0002a20000100c00 */
[----:B------:R-:W-:Y:S01]  /*07a0*/  PLOP3.LUT P0, PT, PT, PT, PT, 0x8, 0x80 ;  /* 0x000000000080781c */ /* 0x000fe20003f0e170 */
[----:B------:R-:W-:Y:S01]  /*07b0*/  IMAD.MOV.U32 R27, RZ, RZ, R3 ;  /* 0x000000ffff1b7224 */ /* 0x000fe200078e0003 */
[----:B------:R-:W-:-:S02]  /*07c0*/  IADD3 R26, PT, PT, R26, 0x8, RZ ;  /* 0x000000081a1a7810 */ /* 0x000fc40007ffe0ff */
[----:B-1----:R-:W-:Y:S01]  /*07d0*/  IADD3 R24, PT, PT, R24, 0x20, RZ ;  /* 0x0000002018187810 */ /* 0x002fe20007ffe0ff */
[C---:B--2---:R-:W-:Y:S02]  /*07e0*/  IMAD R4, R22.reuse, R12, R4 ;  /* 0x0000000c16047224 */ /* 0x044fe400078e0204 */
[C---:B------:R-:W-:Y:S02]  /*07f0*/  IMAD R5, R22.reuse, R13, R5 ;  /* 0x0000000d16057224 */ /* 0x040fe400078e0205 */
[C---:B------:R-:W-:Y:S02]  /*0800*/  IMAD R6, R22.reuse, R14, R6 ;  /* 0x0000000e16067224 */ /* 0x040fe400078e0206 */
[----:B------:R-:W-:-:S05]  /*0810*/  IMAD R7, R22, R15, R7 ;  /* 0x0000000f16077224 */ /* 0x000fca00078e0207 */
[----:B------:R1:W-:Y:S02]  /*0820*/  STL.128 [R25+0x10], R4 ;  /* 0x0000100419007387 */ /* 0x0003e40000100c00 */
[----:B-1----:R-:W-:-:S07]  /*0830*/  IADD3 R25, PT, PT, R25, 0x20, RZ ;  /* 0x0000002019197810 */ /* 0x002fce0007ffe0ff */
.L_x_47:
[----:B------:R-:W-:Y:S05]  /*0840*/  BSYNC.RECONVERGENT B3 ;  /* 0x0000000000037941 */ /* 0x000fea0003800200 */
.L_x_46:
[----:B------:R-:W-:-:S13]  /*0850*/  ISETP.NE.OR P0, PT, R26, RZ, P0 ;  /* 0x000000ff1a00720c */ /* 0x000fda0000705670 */
[----:B------:R-:W-:Y:S05]  /*0860*/  @!P0 BREAK.RELIABLE B0 ;  /* 0x0000000000008942 */ /* 0x000fea0003800100 */
[----:B------:R-:W-:Y:S05]  /*0870*/  @!P0 BRA `(.L_x_39) ;  /* 0x0000000000408947 */ /* 0x000fea0003800000 */
.L_x_41:
[----:B------:R-:W-:Y:S05]  /*0880*/  BSYNC.RELIABLE B0 ;  /* 0x0000000000007941 */ /* 0x000fea0003800100 */
.L_x_40:
[----:B------:R-:W-:Y:S01]  /*0890*/  BSSY.RECONVERGENT B0, `(.L_x_48) ;  /* 0x000000d000007945 */ /* 0x000fe20003800200 */
.L_x_49:
[----:B-1----:R1:W2:Y:S04]  /*08a0*/  LDL.128 R4, [R24] ;  /* 0x0000000018047983 */ /* 0x0022a80000100c00 */
[----:B------:R-:W2:Y:S01]  /*08b0*/  LDL.128 R8, [R25] ;  /* 0x0000000019087983 */ /* 0x000ea20000100c00 */
[----:B------:R-:W-:Y:S01]  /*08c0*/  IADD3 R26, PT, PT, R26, 0x4, RZ ;  /* 0x000000041a1a7810 */ /* 0x000fe20007ffe0ff */
[----:B-1----:R-:W-:-:S03]  /*08d0*/  VIADD R24, R24, 0x10 ;  /* 0x0000001018187836 */ /* 0x002fc60000000000 */
[----:B------:R-:W-:Y:S01]  /*08e0*/  ISETP.NE.AND P0, PT, R26, RZ, PT ;  /* 0x000000ff1a00720c */ /* 0x000fe20003f05270 */
[C---:B--2---:R-:W-:Y:S02]  /*08f0*/  IMAD R4, R22.reuse, R4, R8 ;  /* 0x0000000416047224 */ /* 0x044fe400078e0208 */
[C---:B------:R-:W-:Y:S02]  /*0900*/  IMAD R5, R22.reuse, R5, R9 ;  /* 0x0000000516057224 */ /* 0x040fe400078e0209 */
[C---:B------:R-:W-:Y:S02]  /*0910*/  IMAD R6, R22.reuse, R6, R10 ;  /* 0x0000000616067224 */ /* 0x040fe400078e020a */
[----:B------:R-:W-:-:S05]  /*0920*/  IMAD R7, R22, R7, R11 ;  /* 0x0000000716077224 */ /* 0x000fca00078e020b */
[----:B------:R1:W-:Y:S02]  /*0930*/  STL.128 [R25], R4 ;  /* 0x0000000419007387 */ /* 0x0003e40000100c00 */
[----:B-1----:R-:W-:Y:S01]  /*0940*/  IADD3 R25, PT, PT, R25, 0x10, RZ ;  /* 0x0000001019197810 */ /* 0x002fe20007ffe0ff */
[----:B------:R-:W-:Y:S06]  /*0950*/  @P0 BRA `(.L_x_49) ;  /* 0xfffffffc00d00947 */ /* 0x000fec000383ffff */
[----:B------:R-:W-:Y:S05]  /*0960*/  BSYNC.RECONVERGENT B0 ;  /* 0x0000000000007941 */ /* 0x000fea0003800200 */
.L_x_48:
[----:B------:R-:W-:-:S07]  /*0970*/  MOV R27, R3 ;  /* 0x00000003001b7202 */ /* 0x000fce0000000f00 */
.L_x_39:
[----:B------:R-:W-:Y:S05]  /*0980*/  BSYNC.RECONVERGENT B1 ;  /* 0x0000000000017941 */ /* 0x000fea0003800200 */
.L_x_38:
[----:B------:R-:W-:-:S13]  /*0990*/  ISETP.NE.AND P0, PT, R2, RZ, PT ;  /* 0x000000ff0200720c */ /* 0x000fda0003f05270 */
[----:B------:R-:W-:Y:S05]  /*09a0*/  @!P0 BRA `(.L_x_37) ;  /* 0x0000000000448947 */ /* 0x000fea0003800000 */
[----:B-1----:R-:W-:-:S05]  /*09b0*/  LEA R6, R27, R23, 0x2 ;  /* 0x000000171b067211 */ /* 0x002fca00078e10ff */
[----:B------:R-:W2:Y:S04]  /*09c0*/  LDL R5, [R6+0x40] ;  /* 0x0000400006057983 */ /* 0x000ea80000100800 */
[----:B------:R-:W2:Y:S01]  /*09d0*/  LDL R4, [R6] ;  /* 0x0000000006047983 */ /* 0x000ea20000100800 */
[----:B------:R-:W-:Y:S01]  /*09e0*/  ISETP.NE.AND P0, PT, R2, 0x1, PT ;  /* 0x000000010200780c */ /* 0x000fe20003f05270 */
[----:B--2---:R-:W-:-:S05]  /*09f0*/  IMAD R4, R22, R5, R4 ;  /* 0x0000000516047224 */ /* 0x004fca00078e0204 */
[----:B------:R2:W-:Y:S07]  /*0a00*/  STL [R6], R4 ;  /* 0x0000000406007387 */ /* 0x0005ee0000100800 */
[----:B------:R-:W-:Y:S05]  /*0a10*/  @!P0 BRA `(.L_x_37) ;  /* 0x0000000000288947 */ /* 0x000fea0003800000 */
[----:B------:R-:W3:Y:S04]  /*0a20*/  LDL R5, [R6+0x44] ;  /* 0x0000440006057983 */ /* 0x000ee80000100800 */
[----:B--2---:R-:W3:Y:S01]  /*0a30*/  LDL R4, [R6+0x4] ;  /* 0x0000040006047983 */ /* 0x004ee20000100800 */
[----:B------:R-:W-:Y:S01]  /*0a40*/  ISETP.NE.AND P0, PT, R2, 0x2, PT ;  /* 0x000000020200780c */ /* 0x000fe20003f05270 */
[----:B---3--:R-:W-:-:S05]  /*0a50*/  IMAD R5, R22, R5, R4 ;  /* 0x0000000516057224 */ /* 0x008fca00078e0204 */
[----:B------:R3:W-:Y:S07]  /*0a60*/  STL [R6+0x4], R5 ;  /* 0x0000040506007387 */ /* 0x0007ee0000100800 */
[----:B------:R-:W-:Y:S05]  /*0a70*/  @!P0 BRA `(.L_x_37) ;  /* 0x0000000000108947 */ /* 0x000fea0003800000 */
[----:B---3--:R-:W2:Y:S04]  /*0a80*/  LDL R5, [R6+0x48] ;  /* 0x0000480006057983 */ /* 0x008ea80000100800 */
[----:B------:R-:W2:Y:S02]  /*0a90*/  LDL R4, [R6+0x8] ;  /* 0x0000080006047983 */ /* 0x000ea40000100800 */
[----:B--2---:R-:W-:-:S05]  /*0aa0*/  IMAD R5, R22, R5, R4 ;  /* 0x0000000516057224 */ /* 0x004fca00078e0204 */
[----:B------:R4:W-:Y:S02]  /*0ab0*/  STL [R6+0x8], R5 ;  /* 0x0000080506007387 */ /* 0x0009e40000100800 */
.L_x_37:
[----:B------:R-:W-:Y:S05]  /*0ac0*/  BSYNC.RECONVERGENT B2 ;  /* 0x0000000000027941 */ /* 0x000fea0003800200 */
.L_x_36:
[----:B------:R-:W-:Y:S05]  /*0ad0*/  WARPSYNC.ALL ;  /* 0x0000000000007948 */ /* 0x000fea0003800000 */
[----:B------:R-:W-:Y:S05]  /*0ae0*/  BRA.U UP0, `(.L_x_50) ;  /* 0xfffffff500bc7547 */ /* 0x000fea000b83ffff */
[----:B------:R-:W-:Y:S05]  /*0af0*/  EXIT ;  /* 0x000000000000794d */ /* 0x000fea0003800000 */
.L_x_51:
        /* <DEDUP_REMOVED lines=16> */
.L_x_59:


//--------------------- .nv.shared._Z26kernel_crt_additions_plainPjS_S_ --------------------------
	.section	.nv.shared._Z26kernel_crt_additions_plainPjS_S_,"aw",@nobits
	.sectionflags	@""
	.align	4
.nv.shared._Z26kernel_crt_additions_plainPjS_S_:
	.zero		1536


//--------------------- .nv.shared.reserved.0     --------------------------
	.section	.nv.shared.reserved.0,"aw",@nobits
	.weak		__nv_reservedSMEM_offset_0_alias
	.size		__nv_reservedSMEM_offset_0_alias, 0, 64
	.other		__nv_reservedSMEM_offset_0_alias,@"STO_CUDA_RESERVED_SHARED STV_DEFAULT"
__nv_reservedSMEM_offset_0_alias:
	.zero		0
	.zero		64


//--------------------- .nv.shared._Z23kernel_crt_additions_v2PjS_S_ --------------------------
	.section	.nv.shared._Z23kernel_crt_additions_v2PjS_S_,"aw",@nobits
	.sectionflags	@""
	.align	8
.nv.shared._Z23kernel_crt_additions_v2PjS_S_:
	.zero		3072


//--------------------- .nv.shared._Z23kernel_crt_additions_v1PjS_S_ --------------------------
	.section	.nv.shared._Z23kernel_crt_additions_v1PjS_S_,"aw",@nobits
	.sectionflags	@""
	.align	8
.nv.shared._Z23kernel_crt_additions_v1PjS_S_:
	.zero		3072


//--------------------- .nv.shared._Z20kernel_crt_additionsPjPKjS_S_ --------------------------
	.section	.nv.shared._Z20kernel_crt_additionsPjPKjS_S_,"aw",@nobits
	.sectionflags	@""
	.align	8
.nv.shared._Z20kernel_crt_additionsPjPKjS_S_:
	.zero		3072


//--------------------- .nv.constant0._Z26kernel_crt_additions_plainPjS_S_ --------------------------
	.section	.nv.constant0._Z26kernel_crt_additions_plainPjS_S_,"a",@progbits
	.sectionflags	@""
	.align	4
.nv.constant0._Z26kernel_crt_additions_plainPjS_S_:
	.zero		920


//--------------------- .nv.constant0._Z23kernel_crt_additions_v2PjS_S_ --------------------------
	.section	.nv.constant0._Z23kernel_crt_additions_v2PjS_S_,"a",@progbits
	.sectionflags	@""
	.align	4
.nv.constant0._Z23kernel_crt_additions_v2PjS_S_:
	.zero		920


//--------------------- .nv.constant0._Z23kernel_crt_additions_v1PjS_S_ --------------------------
	.section	.nv.constant0._Z23kernel_crt_additions_v1PjS_S_,"a",@progbits
	.sectionflags	@""
	.align	4
.nv.constant0._Z23kernel_crt_additions_v1PjS_S_:
	.zero		920


//--------------------- .nv.constant0._Z20kernel_crt_additionsPjPKjS_S_ --------------------------
	.section	.nv.constant0._Z20kernel_crt_additionsPjPKjS_S_,"a",@progbits
	.sectionflags	@""
	.align	4
.nv.constant0._Z20kernel_crt_additionsPjPKjS_S_:
	.zero		928


//--------------------- .nv.constant0._Z37kernel_crt_multiplications_32words_v1PjPKjS_S_ --------------------------
	.section	.nv.constant0._Z37kernel_crt_multiplications_32words_v1PjPKjS_S_,"a",@progbits
	.sectionflags	@""
	.align	4
.nv.constant0._Z37kernel_crt_multiplications_32words_v1PjPKjS_S_:
	.zero		928


//--------------------- .nv.constant0._Z29kernel_crt_multiplications_v1PjPKjS_S_ --------------------------
	.section	.nv.constant0._Z29kernel_crt_multiplications_v1PjPKjS_S_,"a",@progbits
	.sectionflags	@""
	.align	4
.nv.constant0._Z29kernel_crt_multiplications_v1PjPKjS_S_:
	.zero		928


//--------------------- .nv.constant0._Z26kernel_crt_multiplicationsPjPKjS_S_ --------------------------
	.section	.nv.constant0._Z26kernel_crt_multiplicationsPjPKjS_S_,"a",@progbits
	.sectionflags	@""
	.align	4
.nv.constant0._Z26kernel_crt_multiplicationsPjPKjS_S_:
	.zero		928


//--------------------- .nv.constant0._Z32kernel_crt_multiplications_plainPjS_S_ --------------------------
	.section	.nv.constant0._Z32kernel_crt_multiplications_plainPjS_S_,"a",@progbits
	.sectionflags	@""
	.align	4
.nv.constant0._Z32kernel_crt_multiplications_plainPjS_S_:
	.zero		920


//--------------------- SYMBOLS --------------------------

	.type		.nv.reservedSmem.offset0,@object
	.size		.nv.reservedSmem.offset0,0x4
	.type		.nv.reservedSmem.cap,@object
	.size		.nv.reservedSmem.cap,0x4
